	.target	sm_90a

	.elftype	@"ET_EXEC"


//--------------------- .note.nv.tkinfo           --------------------------
	.section	.note.nv.tkinfo,"",@"SHT_NOTE"
	.sectionflags	@"SHF_NOTE_NV_TKINFO"
	.tkinfo
        /*0018*/ 	.word	0x00000002
        /*0030*/ 	.string	""
        /*0030*/ 	.string	"ptxas"
        /*0030*/ 	.string	"Cuda compilation tools, release 13.0, V13.0.88"
        /*0030*/ 	.string	"Build cuda_13.0.r13.0/compiler.36424714_0"
        /*0030*/ 	.string	"-arch sm_90a -m 64 "



//--------------------- .note.nv.cuinfo           --------------------------
	.section	.note.nv.cuinfo,"",@"SHT_NOTE"
	.sectionflags	@"SHF_NOTE_NV_CUINFO"
        /*0018*/ 	.short	0x0002
        /*001a*/ 	.short	0x005a
        /*001c*/ 	.short	0x0082
	.zero		2


//--------------------- .nv.info                  --------------------------
	.section	.nv.info,"",@"SHT_CUDA_INFO"
	.align	4


	//----- nvinfo : EIATTR_REGCOUNT
	.align		4
        /*0000*/ 	.byte	0x04, 0x2f
        /*0002*/ 	.short	(.L_15 - .L_14)
	.align		4
.L_14:
        /*0004*/ 	.word	index@(_ZN7cutlass13device_kernelINS_4gemm6kernel13GemmUniversalIN4cute5tupleIJiiiiEEENS1_10collective13CollectiveMmaINS1_34MainloopSm90TmaGmmaWarpSpecializedILi4ENS5_IJNS4_1CILi4EEENSA_ILi1EEESC_EEENS1_32KernelTmaWarpSpecializedPingpongEEENS5_IJNSA_ILi64EEENSA_ILi128EEESG_EEENS_10tfloat32_tENS5_IJlSC_lEEESJ_SK_NS4_8TiledMMAINS4_8MMA_AtomIJNS4_4SM904GMMA30MMA_64x128x8_F32TF32TF32_SS_TNILNSO_7ScaleInE1ELSQ_1EEEEEENS4_6LayoutINS5_IJSC_SC_SC_EEENS5_IJNSA_ILi0EEESV_SV_EEEEENS5_IJNS4_10UnderscoreESY_SY_EEEEENS4_13SM90_TMA_LOADENS4_14ComposedLayoutINS4_7SwizzleILi3ELi4ELi3EEENS4_18smem_ptr_flag_bitsILi32EEENST_INS5_IJNSA_ILi8EEENSA_ILi32EEEEEENS5_IJS18_SC_EEEEEEEvNS4_8identityENS4_23SM90_TMA_LOAD_MULTICASTES1C_vS1D_EENS_8epilogue10collective6detail29Sm90TmaWarpSpecializedAdapterINS1H_15DefaultEpilogueISJ_SK_SK_NS1G_6thread17LinearCombinationISJ_Li1EffLNS1L_9ScaleType4KindE0ELNS_15FloatRoundStyleE2ESJ_EENS1_15EpilogueDefaultEEEEEvvEEEEvNT_6ParamsE)
        /*0008*/ 	.word	0x000000a8


	//----- nvinfo : EIATTR_FRAME_SIZE
	.align		4
.L_15:
        /*000c*/ 	.byte	0x04, 0x11
        /*000e*/ 	.short	(.L_17 - .L_16)
	.align		4
.L_16:
        /*0010*/ 	.word	index@(_ZN7cutlass13device_kernelINS_4gemm6kernel13GemmUniversalIN4cute5tupleIJiiiiEEENS1_10collective13CollectiveMmaINS1_34MainloopSm90TmaGmmaWarpSpecializedILi4ENS5_IJNS4_1CILi4EEENSA_ILi1EEESC_EEENS1_32KernelTmaWarpSpecializedPingpongEEENS5_IJNSA_ILi64EEENSA_ILi128EEESG_EEENS_10tfloat32_tENS5_IJlSC_lEEESJ_SK_NS4_8TiledMMAINS4_8MMA_AtomIJNS4_4SM904GMMA30MMA_64x128x8_F32TF32TF32_SS_TNILNSO_7ScaleInE1ELSQ_1EEEEEENS4_6LayoutINS5_IJSC_SC_SC_EEENS5_IJNSA_ILi0EEESV_SV_EEEEENS5_IJNS4_10UnderscoreESY_SY_EEEEENS4_13SM90_TMA_LOADENS4_14ComposedLayoutINS4_7SwizzleILi3ELi4ELi3EEENS4_18smem_ptr_flag_bitsILi32EEENST_INS5_IJNSA_ILi8EEENSA_ILi32EEEEEENS5_IJS18_SC_EEEEEEEvNS4_8identityENS4_23SM90_TMA_LOAD_MULTICASTES1C_vS1D_EENS_8epilogue10collective6detail29Sm90TmaWarpSpecializedAdapterINS1H_15DefaultEpilogueISJ_SK_SK_NS1G_6thread17LinearCombinationISJ_Li1EffLNS1L_9ScaleType4KindE0ELNS_15FloatRoundStyleE2ESJ_EENS1_15EpilogueDefaultEEEEEvvEEEEvNT_6ParamsE)
        /*0014*/ 	.word	0x00000000


	//----- nvinfo : EIATTR_MIN_STACK_SIZE
	.align		4
.L_17:
        /*0018*/ 	.byte	0x04, 0x12
        /*001a*/ 	.short	(.L_19 - .L_18)
	.align		4
.L_18:
        /*001c*/ 	.word	index@(_ZN7cutlass13device_kernelINS_4gemm6kernel13GemmUniversalIN4cute5tupleIJiiiiEEENS1_10collective13CollectiveMmaINS1_34MainloopSm90TmaGmmaWarpSpecializedILi4ENS5_IJNS4_1CILi4EEENSA_ILi1EEESC_EEENS1_32KernelTmaWarpSpecializedPingpongEEENS5_IJNSA_ILi64EEENSA_ILi128EEESG_EEENS_10tfloat32_tENS5_IJlSC_lEEESJ_SK_NS4_8TiledMMAINS4_8MMA_AtomIJNS4_4SM904GMMA30MMA_64x128x8_F32TF32TF32_SS_TNILNSO_7ScaleInE1ELSQ_1EEEEEENS4_6LayoutINS5_IJSC_SC_SC_EEENS5_IJNSA_ILi0EEESV_SV_EEEEENS5_IJNS4_10UnderscoreESY_SY_EEEEENS4_13SM90_TMA_LOADENS4_14ComposedLayoutINS4_7SwizzleILi3ELi4ELi3EEENS4_18smem_ptr_flag_bitsILi32EEENST_INS5_IJNSA_ILi8EEENSA_ILi32EEEEEENS5_IJS18_SC_EEEEEEEvNS4_8identityENS4_23SM90_TMA_LOAD_MULTICASTES1C_vS1D_EENS_8epilogue10collective6detail29Sm90TmaWarpSpecializedAdapterINS1H_15DefaultEpilogueISJ_SK_SK_NS1G_6thread17LinearCombinationISJ_Li1EffLNS1L_9ScaleType4KindE0ELNS_15FloatRoundStyleE2ESJ_EENS1_15EpilogueDefaultEEEEEvvEEEEvNT_6ParamsE)
        /*0020*/ 	.word	0x00000000
.L_19:


//--------------------- .nv.compat                --------------------------
	.section	.nv.compat,"",@"SHT_CUDA_COMPAT_INFO"
	.align	4
        /*0000*/ 	.byte	0x02, 0x09, 0x01, 0x00, 0x02, 0x02, 0x04, 0x00, 0x02, 0x05, 0x05, 0x00, 0x03, 0x07, 0x01, 0x01
        /*0010*/ 	.byte	0x02, 0x03, 0x01, 0x00, 0x02, 0x06, 0x01, 0x00, 0x04, 0x0b, 0x08, 0x00, 0x00, 0x00, 0x00, 0x00
        /*0020*/ 	.byte	0x00, 0x00, 0x00, 0x00


//--------------------- .nv.info._ZN7cutlass13device_kernelINS_4gemm6kernel13GemmUniversalIN4cute5tupleIJiiiiEEENS1_10collective13CollectiveMmaINS1_34MainloopSm90TmaGmmaWarpSpecializedILi4ENS5_IJNS4_1CILi4EEENSA_ILi1EEESC_EEENS1_32KernelTmaWarpSpecializedPingpongEEENS5_IJNSA_ILi64EEENSA_ILi128EEESG_EEENS_10tfloat32_tENS5_IJlSC_lEEESJ_SK_NS4_8TiledMMAINS4_8MMA_AtomIJNS4_4SM904GMMA30MMA_64x128x8_F32TF32TF32_SS_TNILNSO_7ScaleInE1ELSQ_1EEEEEENS4_6LayoutINS5_IJSC_SC_SC_EEENS5_IJNSA_ILi0EEESV_SV_EEEEENS5_IJNS4_10UnderscoreESY_SY_EEEEENS4_13SM90_TMA_LOADENS4_14ComposedLayoutINS4_7SwizzleILi3ELi4ELi3EEENS4_18smem_ptr_flag_bitsILi32EEENST_INS5_IJNSA_ILi8EEENSA_ILi32EEEEEENS5_IJS18_SC_EEEEEEEvNS4_8identityENS4_23SM90_TMA_LOAD_MULTICASTES1C_vS1D_EENS_8epilogue10collective6detail29Sm90TmaWarpSpecializedAdapterINS1H_15DefaultEpilogueISJ_SK_SK_NS1G_6thread17LinearCombinationISJ_Li1EffLNS1L_9ScaleType4KindE0ELNS_15FloatRoundStyleE2ESJ_EENS1_15EpilogueDefaultEEEEEvvEEEEvNT_6ParamsE --------------------------
	.section	.nv.info._ZN7cutlass13device_kernelINS_4gemm6kernel13GemmUniversalIN4cute5tupleIJiiiiEEENS1_10collective13CollectiveMmaINS1_34MainloopSm90TmaGmmaWarpSpecializedILi4ENS5_IJNS4_1CILi4EEENSA_ILi1EEESC_EEENS1_32KernelTmaWarpSpecializedPingpongEEENS5_IJNSA_ILi64EEENSA_ILi128EEESG_EEENS_10tfloat32_tENS5_IJlSC_lEEESJ_SK_NS4_8TiledMMAINS4_8MMA_AtomIJNS4_4SM904GMMA30MMA_64x128x8_F32TF32TF32_SS_TNILNSO_7ScaleInE1ELSQ_1EEEEEENS4_6LayoutINS5_IJSC_SC_SC_EEENS5_IJNSA_ILi0EEESV_SV_EEEEENS5_IJNS4_10UnderscoreESY_SY_EEEEENS4_13SM90_TMA_LOADENS4_14ComposedLayoutINS4_7SwizzleILi3ELi4ELi3EEENS4_18smem_ptr_flag_bitsILi32EEENST_INS5_IJNSA_ILi8EEENSA_ILi32EEEEEENS5_IJS18_SC_EEEEEEEvNS4_8identityENS4_23SM90_TMA_LOAD_MULTICASTES1C_vS1D_EENS_8epilogue10collective6detail29Sm90TmaWarpSpecializedAdapterINS1H_15DefaultEpilogueISJ_SK_SK_NS1G_6thread17LinearCombinationISJ_Li1EffLNS1L_9ScaleType4KindE0ELNS_15FloatRoundStyleE2ESJ_EENS1_15EpilogueDefaultEEEEEvvEEEEvNT_6ParamsE,"",@"SHT_CUDA_INFO"
	.sectionflags	@""
	.align	4


	//----- nvinfo : EIATTR_CUDA_API_VERSION
	.align		4
        /*0000*/ 	.byte	0x04, 0x37
        /*0002*/ 	.short	(.L_21 - .L_20)
.L_20:
        /*0004*/ 	.word	0x00000082


	//----- nvinfo : EIATTR_KPARAM_INFO
	.align		4
.L_21:
        /*0008*/ 	.byte	0x04, 0x17
        /*000a*/ 	.short	(.L_23 - .L_22)
.L_22:
        /*000c*/ 	.word	0x00000000
        /*0010*/ 	.short	0x0000
        /*0012*/ 	.short	0x0070
        /*0014*/ 	.byte	0x00, 0xf0, 0x01, 0x10


	//----- nvinfo : EIATTR_SPARSE_MMA_MASK
	.align		4
.L_23:
        /*0018*/ 	.byte	0x03, 0x50
        /*001a*/ 	.short	0x0000


	//----- nvinfo : EIATTR_MAXREG_COUNT
	.align		4
        /*001c*/ 	.byte	0x03, 0x1b
        /*001e*/ 	.short	0x00a8


	//----- nvinfo : EIATTR_NUM_BARRIERS
	.align		4
        /*0020*/ 	.byte	0x02, 0x4c
        /*0022*/ 	.byte	0x01
	.zero		1


	//----- nvinfo : EIATTR_EXTERNS
	.align		4
        /*0024*/ 	.byte	0x04, 0x0f
        /*0026*/ 	.short	(.L_25 - .L_24)


	//   ....[0]....
	.align		4
.L_24:
        /*0028*/ 	.word	index@(__assertfail)


	//----- nvinfo : EIATTR_MERCURY_ISA_VERSION
	.align		4
.L_25:
        /*002c*/ 	.byte	0x03, 0x5f
        /*002e*/ 	.short	0x0101


	//----- nvinfo : EIATTR_INT_WARP_WIDE_INSTR_OFFSETS
	.align		4
        /*0030*/ 	.byte	0x04, 0x31
        /*0032*/ 	.short	(.L_27 - .L_26)


	//   ....[0]....
.L_26:
        /*0034*/ 	.word	0x000005f0


	//   ....[1]....
        /*0038*/ 	.word	0x00000650


	//   ....[2]....
        /*003c*/ 	.word	0x00000670


	//   ....[3]....
        /*0040*/ 	.word	0x00000680


	//   ....[4]....
        /*0044*/ 	.word	0x00000690


	//   ....[5]....
        /*0048*/ 	.word	0x000006d0


	//   ....[6]....
        /*004c*/ 	.word	0x000007f0


	//   ....[7]....
        /*0050*/ 	.word	0x00000820


	//   ....[8]....
        /*0054*/ 	.word	0x000025c0


	//----- nvinfo : EIATTR_COOP_GROUP_MASK_REGIDS
	.align		4
.L_27:
        /*0058*/ 	.byte	0x04, 0x29
        /*005a*/ 	.short	(.L_29 - .L_28)


	//   ....[0]....
.L_28:
        /*005c*/ 	.word	0xffffffff


	//   ....[1]....
        /*0060*/ 	.word	0xffffffff


	//   ....[2]....
        /*0064*/ 	.word	0xffffffff


	//   ....[3]....
        /*0068*/ 	.word	0xffffffff


	//   ....[4]....
        /*006c*/ 	.word	0xffffffff


	//   ....[5]....
        /*0070*/ 	.word	0xffffffff


	//   ....[6]....
        /*0074*/ 	.word	0xffffffff


	//----- nvinfo : EIATTR_COOP_GROUP_INSTR_OFFSETS
	.align		4
.L_29:
        /*0078*/ 	.byte	0x04, 0x28
        /*007a*/ 	.short	(.L_31 - .L_30)


	//   ....[0]....
.L_30:
        /*007c*/ 	.word	0x00000060


	//   ....[1]....
        /*0080*/ 	.word	0x00000080


	//   ....[2]....
        /*0084*/ 	.word	0x00000180


	//   ....[3]....
        /*0088*/ 	.word	0x000003b0


	//   ....[4]....
        /*008c*/ 	.word	0x000003f0


	//   ....[5]....
        /*0090*/ 	.word	0x000004a0


	//   ....[6]....
        /*0094*/ 	.word	0x000009a0


	//----- nvinfo : EIATTR_REG_RECONFIG
	.align		4
.L_31:
        /*0098*/ 	.byte	0x01, 0x54
	.zero		2


	//----- nvinfo : EIATTR_SYSCALL_OFFSETS
	.align		4
        /*009c*/ 	.byte	0x04, 0x46
        /*009e*/ 	.short	(.L_33 - .L_32)


	//   ....[0]....
.L_32:
        /*00a0*/ 	.word	0x000019d0


	//----- nvinfo : EIATTR_MBARRIER_INSTR_OFFSETS
	.align		4
.L_33:
        /*00a4*/ 	.byte	0x04, 0x39
        /*00a6*/ 	.short	(.L_35 - .L_34)


	//   ....[0]....
.L_34:
        /*00a8*/ 	.word	0x00000300
        /*00ac*/ 	.word	0x000000ff
        /*00b0*/ 	.word	0x00000000
        /*00b4*/ 	.short	0x0100
        /*00b6*/ 	.byte	0x07
	.zero		1


	//   ....[1]....
        /*00b8*/ 	.word	0x00000310
        /*00bc*/ 	.word	0x000000ff
        /*00c0*/ 	.word	0x00000020
        /*00c4*/ 	.short	0x0100
        /*00c6*/ 	.byte	0x07
	.zero		1


	//   ....[2]....
        /*00c8*/ 	.word	0x00000320
        /*00cc*/ 	.word	0x000000ff
        /*00d0*/ 	.word	0x00000008
        /*00d4*/ 	.short	0x0100
        /*00d6*/ 	.byte	0x07
	.zero		1


	//   ....[3]....
        /*00d8*/ 	.word	0x00000330
        /*00dc*/ 	.word	0x000000ff
        /*00e0*/ 	.word	0x00000028
        /*00e4*/ 	.short	0x0100
        /*00e6*/ 	.byte	0x07
	.zero		1


	//   ....[4]....
        /*00e8*/ 	.word	0x00000340
        /*00ec*/ 	.word	0x000000ff
        /*00f0*/ 	.word	0x00000010
        /*00f4*/ 	.short	0x0100
        /*00f6*/ 	.byte	0x07
	.zero		1


	//   ....[5]....
        /*00f8*/ 	.word	0x00000350
        /*00fc*/ 	.word	0x000000ff
        /*0100*/ 	.word	0x00000030
        /*0104*/ 	.short	0x0100
        /*0106*/ 	.byte	0x07
	.zero		1


	//   ....[6]....
        /*0108*/ 	.word	0x00000360
        /*010c*/ 	.word	0x000000ff
        /*0110*/ 	.word	0x00000018
        /*0114*/ 	.short	0x0100
        /*0116*/ 	.byte	0x07
	.zero		1


	//   ....[7]....
        /*0118*/ 	.word	0x00000370
        /*011c*/ 	.word	0x000000ff
        /*0120*/ 	.word	0x00000038
        /*0124*/ 	.short	0x0100
        /*0126*/ 	.byte	0x07
	.zero		1


	//   ....[8]....
        /*0128*/ 	.word	0x00000860
        /*012c*/ 	.word	0x000000ff
        /*0130*/ 	.word	0x00000070
        /*0134*/ 	.short	0x0100
        /*0136*/ 	.byte	0x0c
	.zero		1


	//   ....[9]....
        /*0138*/ 	.word	0x000008c0
        /*013c*/ 	.word	0x000000ff
        /*0140*/ 	.word	0x00000078
        /*0144*/ 	.short	0x0100
        /*0146*/ 	.byte	0x0c
	.zero		1


	//   ....[10]....
        /*0148*/ 	.word	0x000008f0
        /*014c*/ 	.word	0x000000ff
        /*0150*/ 	.word	0x00000050
        /*0154*/ 	.short	0x0100
        /*0156*/ 	.byte	0x0d
	.zero		1


	//   ....[11]....
        /*0158*/ 	.word	0x00000930
        /*015c*/ 	.word	0x000000ff
        /*0160*/ 	.word	0x00000058
        /*0164*/ 	.short	0x0100
        /*0166*/ 	.byte	0x0d
	.zero		1


	//   ....[12]....
        /*0168*/ 	.word	0x00000940
        /*016c*/ 	.word	0x000000ff
        /*0170*/ 	.word	0x00000060
        /*0174*/ 	.short	0x0100
        /*0176*/ 	.byte	0x0d
	.zero		1


	//   ....[13]....
        /*0178*/ 	.word	0x00000950
        /*017c*/ 	.word	0x000000ff
        /*0180*/ 	.word	0x00000068
        /*0184*/ 	.short	0x0100
        /*0186*/ 	.byte	0x0d
	.zero		1


	//   ....[14]....
        /*0188*/ 	.word	0x00001890
        /*018c*/ 	.word	0x00000061
        /*0190*/ 	.word	0xfffffff8
        /*0194*/ 	.short	0x010a
        /*0196*/ 	.byte	0x3f
	.zero		1


	//   ....[15]....
        /*0198*/ 	.word	0x00001a60
        /*019c*/ 	.word	0x00000003
        /*01a0*/ 	.word	0x00000000
        /*01a4*/ 	.short	0x010a
        /*01a6*/ 	.byte	0x3f
	.zero		1


	//   ....[16]....
        /*01a8*/ 	.word	0x00001ac0
        /*01ac*/ 	.word	0x00000003
        /*01b0*/ 	.word	0x00000000
        /*01b4*/ 	.short	0x010a
        /*01b6*/ 	.byte	0x3f
	.zero		1


	//   ....[17]....
        /*01b8*/ 	.word	0x00001fe0
        /*01bc*/ 	.word	0x000000ff
        /*01c0*/ 	.word	0x00000000
        /*01c4*/ 	.short	0x010a
        /*01c6*/ 	.byte	0x04
	.zero		1


	//   ....[18]....
        /*01c8*/ 	.word	0x00002020
        /*01cc*/ 	.word	0x000000ff
        /*01d0*/ 	.word	0x00000000
        /*01d4*/ 	.short	0x010a
        /*01d6*/ 	.byte	0x04
	.zero		1


	//   ....[19]....
        /*01d8*/ 	.word	0x00002450
        /*01dc*/ 	.word	0x00000005
        /*01e0*/ 	.word	0x00000000
        /*01e4*/ 	.short	0x0101
        /*01e6*/ 	.byte	0x3f
	.zero		1


	//   ....[20]....
        /*01e8*/ 	.word	0x00002550
        /*01ec*/ 	.word	0x00000065
        /*01f0*/ 	.word	0x00000000
        /*01f4*/ 	.short	0x0101
        /*01f6*/ 	.byte	0x32
	.zero		1


	//   ....[21]....
        /*01f8*/ 	.word	0x00002640
        /*01fc*/ 	.word	0x00000003
        /*0200*/ 	.word	0x00000000
        /*0204*/ 	.short	0x0101
        /*0206*/ 	.byte	0x3f
	.zero		1


	//   ....[22]....
        /*0208*/ 	.word	0x000026a0
        /*020c*/ 	.word	0x00000061
        /*0210*/ 	.word	0x00000008
        /*0214*/ 	.short	0x010a
        /*0216*/ 	.byte	0x3f
	.zero		1


	//   ....[23]....
        /*0218*/ 	.word	0x00006780
        /*021c*/ 	.word	0x00000062
        /*0220*/ 	.word	0x00000000
        /*0224*/ 	.short	0x0101
        /*0226*/ 	.byte	0x32
	.zero		1


	//   ....[24]....
        /*0228*/ 	.word	0x000071e0
        /*022c*/ 	.word	0x0000000c
        /*0230*/ 	.word	0x00000020
        /*0234*/ 	.short	0x010a
        /*0236*/ 	.byte	0x3f
	.zero		1


	//   ....[25]....
        /*0238*/ 	.word	0x00007660
        /*023c*/ 	.word	0x00000003
        /*0240*/ 	.word	0x00000078
        /*0244*/ 	.short	0x0101
        /*0246*/ 	.byte	0x3f
	.zero		1


	//   ....[26]....
        /*0248*/ 	.word	0x00007dd0
        /*024c*/ 	.word	0x00000007
        /*0250*/ 	.word	0x00000000
        /*0254*/ 	.short	0x010a
        /*0256*/ 	.byte	0x3f
	.zero		1


	//   ....[27]....
        /*0258*/ 	.word	0x00007e50
        /*025c*/ 	.word	0x00000009
        /*0260*/ 	.word	0x00000000
        /*0264*/ 	.short	0x010a
        /*0266*/ 	.byte	0x3f
	.zero		1


	//   ....[28]....
        /*0268*/ 	.word	0x00007ee0
        /*026c*/ 	.word	0x00000006
        /*0270*/ 	.word	0x00000000
        /*0274*/ 	.short	0x010a
        /*0276*/ 	.byte	0x3f
	.zero		1


	//   ....[29]....
        /*0278*/ 	.word	0x00007f70
        /*027c*/ 	.word	0x00000003
        /*0280*/ 	.word	0x00000000
        /*0284*/ 	.short	0x010a
        /*0286*/ 	.byte	0x3f
	.zero		1


	//   ....[30]....
        /*0288*/ 	.word	0x00007fd0
        /*028c*/ 	.word	0x00000061
        /*0290*/ 	.word	0xfffffff8
        /*0294*/ 	.short	0x010a
        /*0296*/ 	.byte	0x3f
	.zero		1


	//   ....[31]....
        /*0298*/ 	.word	0x00008020
        /*029c*/ 	.word	0x00000003
        /*02a0*/ 	.word	0x00000000
        /*02a4*/ 	.short	0x010a
        /*02a6*/ 	.byte	0x3f
	.zero		1


	//   ....[32]....
        /*02a8*/ 	.word	0x00008080
        /*02ac*/ 	.word	0x00000005
        /*02b0*/ 	.word	0x00000000
        /*02b4*/ 	.short	0x010a
        /*02b6*/ 	.byte	0x3f
	.zero		1


	//   ....[33]....
        /*02b8*/ 	.word	0x000080d0
        /*02bc*/ 	.word	0x00000061
        /*02c0*/ 	.word	0x00000008
        /*02c4*/ 	.short	0x010a
        /*02c6*/ 	.byte	0x3f
	.zero		1


	//   ....[34]....
        /*02c8*/ 	.word	0x000081a0
        /*02cc*/ 	.word	0x0000000c
        /*02d0*/ 	.word	0x00000020
        /*02d4*/ 	.short	0x010a
        /*02d6*/ 	.byte	0x3f
	.zero		1


	//   ....[35]....
        /*02d8*/ 	.word	0x00008270
        /*02dc*/ 	.word	0x00000007
        /*02e0*/ 	.word	0x00000000
        /*02e4*/ 	.short	0x010a
        /*02e6*/ 	.byte	0x3f
	.zero		1


	//   ....[36]....
        /*02e8*/ 	.word	0x000082c0
        /*02ec*/ 	.word	0x00000009
        /*02f0*/ 	.word	0x00000000
        /*02f4*/ 	.short	0x010a
        /*02f6*/ 	.byte	0x3f
	.zero		1


	//   ....[37]....
        /*02f8*/ 	.word	0x00008310
        /*02fc*/ 	.word	0x00000006
        /*0300*/ 	.word	0x00000000
        /*0304*/ 	.short	0x010a
        /*0306*/ 	.byte	0x3f
	.zero		1


	//----- nvinfo : EIATTR_NUM_MBARRIERS
	.align		4
.L_35:
        /*0308*/ 	.byte	0x03, 0x38
        /*030a*/ 	.short	0x000e


	//----- nvinfo : EIATTR_EXIT_INSTR_OFFSETS
	.align		4
        /*030c*/ 	.byte	0x04, 0x1c
        /*030e*/ 	.short	(.L_37 - .L_36)


	//   ....[0]....
.L_36:
        /*0310*/ 	.word	0x000014b0


	//   ....[1]....
        /*0314*/ 	.word	0x00001510


	//   ....[2]....
        /*0318*/ 	.word	0x00006ec0


	//   ....[3]....
        /*031c*/ 	.word	0x00006ef0


	//   ....[4]....
        /*0320*/ 	.word	0x00007fc0


	//----- nvinfo : EIATTR_MAX_THREADS
	.align		4
.L_37:
        /*0324*/ 	.byte	0x04, 0x05
        /*0326*/ 	.short	(.L_39 - .L_38)
.L_38:
        /*0328*/ 	.word	0x00000180
        /*032c*/ 	.word	0x00000001
        /*0330*/ 	.word	0x00000001


	//----- nvinfo : EIATTR_CRS_STACK_SIZE
	.align		4
.L_39:
        /*0334*/ 	.byte	0x04, 0x1e
        /*0336*/ 	.short	(.L_41 - .L_40)
.L_40:
        /*0338*/ 	.word	0x00000000


	//----- nvinfo : EIATTR_CBANK_PARAM_SIZE
	.align		4
.L_41:
        /*033c*/ 	.byte	0x03, 0x19
        /*033e*/ 	.short	0x0470


	//----- nvinfo : EIATTR_PARAM_CBANK
	.align		4
        /*0340*/ 	.byte	0x04, 0x0a
        /*0342*/ 	.short	(.L_43 - .L_42)
	.align		4
.L_42:
        /*0344*/ 	.word	index@(.nv.constant0._ZN7cutlass13device_kernelINS_4gemm6kernel13GemmUniversalIN4cute5tupleIJiiiiEEENS1_10collective13CollectiveMmaINS1_34MainloopSm90TmaGmmaWarpSpecializedILi4ENS5_IJNS4_1CILi4EEENSA_ILi1EEESC_EEENS1_32KernelTmaWarpSpecializedPingpongEEENS5_IJNSA_ILi64EEENSA_ILi128EEESG_EEENS_10tfloat32_tENS5_IJlSC_lEEESJ_SK_NS4_8TiledMMAINS4_8MMA_AtomIJNS4_4SM904GMMA30MMA_64x128x8_F32TF32TF32_SS_TNILNSO_7ScaleInE1ELSQ_1EEEEEENS4_6LayoutINS5_IJSC_SC_SC_EEENS5_IJNSA_ILi0EEESV_SV_EEEEENS5_IJNS4_10UnderscoreESY_SY_EEEEENS4_13SM90_TMA_LOADENS4_14ComposedLayoutINS4_7SwizzleILi3ELi4ELi3EEENS4_18smem_ptr_flag_bitsILi32EEENST_INS5_IJNSA_ILi8EEENSA_ILi32EEEEEENS5_IJS18_SC_EEEEEEEvNS4_8identityENS4_23SM90_TMA_LOAD_MULTICASTES1C_vS1D_EENS_8epilogue10collective6detail29Sm90TmaWarpSpecializedAdapterINS1H_15DefaultEpilogueISJ_SK_SK_NS1G_6thread17LinearCombinationISJ_Li1EffLNS1L_9ScaleType4KindE0ELNS_15FloatRoundStyleE2ESJ_EENS1_15EpilogueDefaultEEEEEvvEEEEvNT_6ParamsE)
        /*0348*/ 	.short	0x0210
        /*034a*/ 	.short	0x0470


	//----- nvinfo : EIATTR_SW_WAR
	.align		4
.L_43:
        /*034c*/ 	.byte	0x04, 0x36
        /*034e*/ 	.short	(.L_45 - .L_44)
.L_44:
        /*0350*/ 	.word	0x00000008
.L_45:


//--------------------- .nv.callgraph             --------------------------
	.section	.nv.callgraph,"",@"SHT_CUDA_CALLGRAPH"
	.align	4
	.sectionentsize	8
	.align		4
        /*0000*/ 	.word	0x00000000
	.align		4
        /*0004*/ 	.word	0xffffffff
	.align		4
        /*0008*/ 	.word	index@(_ZN7cutlass13device_kernelINS_4gemm6kernel13GemmUniversalIN4cute5tupleIJiiiiEEENS1_10collective13CollectiveMmaINS1_34MainloopSm90TmaGmmaWarpSpecializedILi4ENS5_IJNS4_1CILi4EEENSA_ILi1EEESC_EEENS1_32KernelTmaWarpSpecializedPingpongEEENS5_IJNSA_ILi64EEENSA_ILi128EEESG_EEENS_10tfloat32_tENS5_IJlSC_lEEESJ_SK_NS4_8TiledMMAINS4_8MMA_AtomIJNS4_4SM904GMMA30MMA_64x128x8_F32TF32TF32_SS_TNILNSO_7ScaleInE1ELSQ_1EEEEEENS4_6LayoutINS5_IJSC_SC_SC_EEENS5_IJNSA_ILi0EEESV_SV_EEEEENS5_IJNS4_10UnderscoreESY_SY_EEEEENS4_13SM90_TMA_LOADENS4_14ComposedLayoutINS4_7SwizzleILi3ELi4ELi3EEENS4_18smem_ptr_flag_bitsILi32EEENST_INS5_IJNSA_ILi8EEENSA_ILi32EEEEEENS5_IJS18_SC_EEEEEEEvNS4_8identityENS4_23SM90_TMA_LOAD_MULTICASTES1C_vS1D_EENS_8epilogue10collective6detail29Sm90TmaWarpSpecializedAdapterINS1H_15DefaultEpilogueISJ_SK_SK_NS1G_6thread17LinearCombinationISJ_Li1EffLNS1L_9ScaleType4KindE0ELNS_15FloatRoundStyleE2ESJ_EENS1_15EpilogueDefaultEEEEEvvEEEEvNT_6ParamsE)
	.align		4
        /*000c*/ 	.word	index@(__assertfail)
	.align		4
        /*0010*/ 	.word	0x00000000
	.align		4
        /*0014*/ 	.word	0xfffffffe
	.align		4
        /*0018*/ 	.word	0x00000000
	.align		4
        /*001c*/ 	.word	0xfffffffd
	.align		4
        /*0020*/ 	.word	0x00000000
	.align		4
        /*0024*/ 	.word	0xfffffffc


//--------------------- .nv.constant4             --------------------------
	.section	.nv.constant4,"a",@progbits
	.align	8
	.align		8
.nv.constant4:
        /*0000*/ 	.dword	__assertfail
	.align		8
        /*0008*/ 	.dword	__unnamed_1
	.align		8
        /*0010*/ 	.dword	_ZN40_INTERNAL_e1fd0eea_4_k_cu_dbc73356_286434cuda3std3__45__cpo5beginE
	.align		8
        /*0018*/ 	.dword	_ZN40_INTERNAL_e1fd0eea_4_k_cu_dbc73356_286434cuda3std3__45__cpo3endE
	.align		8
        /*0020*/ 	.dword	_ZN40_INTERNAL_e1fd0eea_4_k_cu_dbc73356_286434cuda3std3__45__cpo6cbeginE
	.align		8
        /*0028*/ 	.dword	_ZN40_INTERNAL_e1fd0eea_4_k_cu_dbc73356_286434cuda3std3__45__cpo4cendE
	.align		8
        /*0030*/ 	.dword	_ZN40_INTERNAL_e1fd0eea_4_k_cu_dbc73356_286434cuda3std3__442_GLOBAL__N__e1fd0eea_4_k_cu_dbc73356_286436ignoreE
	.align		8
        /*0038*/ 	.dword	_ZN40_INTERNAL_e1fd0eea_4_k_cu_dbc73356_286434cuda3std3__419piecewise_constructE
	.align		8
        /*0040*/ 	.dword	_ZN40_INTERNAL_e1fd0eea_4_k_cu_dbc73356_286434cuda3std3__48in_placeE
	.align		8
        /*0048*/ 	.dword	_ZN40_INTERNAL_e1fd0eea_4_k_cu_dbc73356_286434cuda3std6ranges3__45__cpo4swapE
	.align		8
        /*0050*/ 	.dword	_ZN40_INTERNAL_e1fd0eea_4_k_cu_dbc73356_286434cuda3std6ranges3__45__cpo9iter_moveE
	.align		8
        /*0058*/ 	.dword	_ZN40_INTERNAL_e1fd0eea_4_k_cu_dbc73356_286434cute7productE
	.align		8
        /*0060*/ 	.dword	_ZN40_INTERNAL_e1fd0eea_4_k_cu_dbc73356_286434cute1_E
	.align		8
        /*0068*/ 	.dword	$str$22
	.align		8
        /*0070*/ 	.dword	$str$23


//--------------------- .text._ZN7cutlass13device_kernelINS_4gemm6kernel13GemmUniversalIN4cute5tupleIJiiiiEEENS1_10collective13CollectiveMmaINS1_34MainloopSm90TmaGmmaWarpSpecializedILi4ENS5_IJNS4_1CILi4EEENSA_ILi1EEESC_EEENS1_32KernelTmaWarpSpecializedPingpongEEENS5_IJNSA_ILi64EEENSA_ILi128EEESG_EEENS_10tfloat32_tENS5_IJlSC_lEEESJ_SK_NS4_8TiledMMAINS4_8MMA_AtomIJNS4_4SM904GMMA30MMA_64x128x8_F32TF32TF32_SS_TNILNSO_7ScaleInE1ELSQ_1EEEEEENS4_6LayoutINS5_IJSC_SC_SC_EEENS5_IJNSA_ILi0EEESV_SV_EEEEENS5_IJNS4_10UnderscoreESY_SY_EEEEENS4_13SM90_TMA_LOADENS4_14ComposedLayoutINS4_7SwizzleILi3ELi4ELi3EEENS4_18smem_ptr_flag_bitsILi32EEENST_INS5_IJNSA_ILi8EEENSA_ILi32EEEEEENS5_IJS18_SC_EEEEEEEvNS4_8identityENS4_23SM90_TMA_LOAD_MULTICASTES1C_vS1D_EENS_8epilogue10collective6detail29Sm90TmaWarpSpecializedAdapterINS1H_15DefaultEpilogueISJ_SK_SK_NS1G_6thread17LinearCombinationISJ_Li1EffLNS1L_9ScaleType4KindE0ELNS_15FloatRoundStyleE2ESJ_EENS1_15EpilogueDefaultEEEEEvvEEEEvNT_6ParamsE --------------------------
	.section	.text._ZN7cutlass13device_kernelINS_4gemm6kernel13GemmUniversalIN4cute5tupleIJiiiiEEENS1_10collective13CollectiveMmaINS1_34MainloopSm90TmaGmmaWarpSpecializedILi4ENS5_IJNS4_1CILi4EEENSA_ILi1EEESC_EEENS1_32KernelTmaWarpSpecializedPingpongEEENS5_IJNSA_ILi64EEENSA_ILi128EEESG_EEENS_10tfloat32_tENS5_IJlSC_lEEESJ_SK_NS4_8TiledMMAINS4_8MMA_AtomIJNS4_4SM904GMMA30MMA_64x128x8_F32TF32TF32_SS_TNILNSO_7ScaleInE1ELSQ_1EEEEEENS4_6LayoutINS5_IJSC_SC_SC_EEENS5_IJNSA_ILi0EEESV_SV_EEEEENS5_IJNS4_10UnderscoreESY_SY_EEEEENS4_13SM90_TMA_LOADENS4_14ComposedLayoutINS4_7SwizzleILi3ELi4ELi3EEENS4_18smem_ptr_flag_bitsILi32EEENST_INS5_IJNSA_ILi8EEENSA_ILi32EEEEEENS5_IJS18_SC_EEEEEEEvNS4_8identityENS4_23SM90_TMA_LOAD_MULTICASTES1C_vS1D_EENS_8epilogue10collective6detail29Sm90TmaWarpSpecializedAdapterINS1H_15DefaultEpilogueISJ_SK_SK_NS1G_6thread17LinearCombinationISJ_Li1EffLNS1L_9ScaleType4KindE0ELNS_15FloatRoundStyleE2ESJ_EENS1_15EpilogueDefaultEEEEEvvEEEEvNT_6ParamsE,"ax",@progbits
	.align	128
.text._ZN7cutlass13device_kernelINS_4gemm6kernel13GemmUniversalIN4cute5tupleIJiiiiEEENS1_10collective13CollectiveMmaINS1_34MainloopSm90TmaGmmaWarpSpecializedILi4ENS5_IJNS4_1CILi4EEENSA_ILi1EEESC_EEENS1_32KernelTmaWarpSpecializedPingpongEEENS5_IJNSA_ILi64EEENSA_ILi128EEESG_EEENS_10tfloat32_tENS5_IJlSC_lEEESJ_SK_NS4_8TiledMMAINS4_8MMA_AtomIJNS4_4SM904GMMA30MMA_64x128x8_F32TF32TF32_SS_TNILNSO_7ScaleInE1ELSQ_1EEEEEENS4_6LayoutINS5_IJSC_SC_SC_EEENS5_IJNSA_ILi0EEESV_SV_EEEEENS5_IJNS4_10UnderscoreESY_SY_EEEEENS4_13SM90_TMA_LOADENS4_14ComposedLayoutINS4_7SwizzleILi3ELi4ELi3EEENS4_18smem_ptr_flag_bitsILi32EEENST_INS5_IJNSA_ILi8EEENSA_ILi32EEEEEENS5_IJS18_SC_EEEEEEEvNS4_8identityENS4_23SM90_TMA_LOAD_MULTICASTES1C_vS1D_EENS_8epilogue10collective6detail29Sm90TmaWarpSpecializedAdapterINS1H_15DefaultEpilogueISJ_SK_SK_NS1G_6thread17LinearCombinationISJ_Li1EffLNS1L_9ScaleType4KindE0ELNS_15FloatRoundStyleE2ESJ_EENS1_15EpilogueDefaultEEEEEvvEEEEvNT_6ParamsE:
        .type           _ZN7cutlass13device_kernelINS_4gemm6kernel13GemmUniversalIN4cute5tupleIJiiiiEEENS1_10collective13CollectiveMmaINS1_34MainloopSm90TmaGmmaWarpSpecializedILi4ENS5_IJNS4_1CILi4EEENSA_ILi1EEESC_EEENS1_32KernelTmaWarpSpecializedPingpongEEENS5_IJNSA_ILi64EEENSA_ILi128EEESG_EEENS_10tfloat32_tENS5_IJlSC_lEEESJ_SK_NS4_8TiledMMAINS4_8MMA_AtomIJNS4_4SM904GMMA30MMA_64x128x8_F32TF32TF32_SS_TNILNSO_7ScaleInE1ELSQ_1EEEEEENS4_6LayoutINS5_IJSC_SC_SC_EEENS5_IJNSA_ILi0EEESV_SV_EEEEENS5_IJNS4_10UnderscoreESY_SY_EEEEENS4_13SM90_TMA_LOADENS4_14ComposedLayoutINS4_7SwizzleILi3ELi4ELi3EEENS4_18smem_ptr_flag_bitsILi32EEENST_INS5_IJNSA_ILi8EEENSA_ILi32EEEEEENS5_IJS18_SC_EEEEEEEvNS4_8identityENS4_23SM90_TMA_LOAD_MULTICASTES1C_vS1D_EENS_8epilogue10collective6detail29Sm90TmaWarpSpecializedAdapterINS1H_15DefaultEpilogueISJ_SK_SK_NS1G_6thread17LinearCombinationISJ_Li1EffLNS1L_9ScaleType4KindE0ELNS_15FloatRoundStyleE2ESJ_EENS1_15EpilogueDefaultEEEEEvvEEEEvNT_6ParamsE,@function
        .size           _ZN7cutlass13device_kernelINS_4gemm6kernel13GemmUniversalIN4cute5tupleIJiiiiEEENS1_10collective13CollectiveMmaINS1_34MainloopSm90TmaGmmaWarpSpecializedILi4ENS5_IJNS4_1CILi4EEENSA_ILi1EEESC_EEENS1_32KernelTmaWarpSpecializedPingpongEEENS5_IJNSA_ILi64EEENSA_ILi128EEESG_EEENS_10tfloat32_tENS5_IJlSC_lEEESJ_SK_NS4_8TiledMMAINS4_8MMA_AtomIJNS4_4SM904GMMA30MMA_64x128x8_F32TF32TF32_SS_TNILNSO_7ScaleInE1ELSQ_1EEEEEENS4_6LayoutINS5_IJSC_SC_SC_EEENS5_IJNSA_ILi0EEESV_SV_EEEEENS5_IJNS4_10UnderscoreESY_SY_EEEEENS4_13SM90_TMA_LOADENS4_14ComposedLayoutINS4_7SwizzleILi3ELi4ELi3EEENS4_18smem_ptr_flag_bitsILi32EEENST_INS5_IJNSA_ILi8EEENSA_ILi32EEEEEENS5_IJS18_SC_EEEEEEEvNS4_8identityENS4_23SM90_TMA_LOAD_MULTICASTES1C_vS1D_EENS_8epilogue10collective6detail29Sm90TmaWarpSpecializedAdapterINS1H_15DefaultEpilogueISJ_SK_SK_NS1G_6thread17LinearCombinationISJ_Li1EffLNS1L_9ScaleType4KindE0ELNS_15FloatRoundStyleE2ESJ_EENS1_15EpilogueDefaultEEEEEvvEEEEvNT_6ParamsE,(.L_x_200 - _ZN7cutlass13device_kernelINS_4gemm6kernel13GemmUniversalIN4cute5tupleIJiiiiEEENS1_10collective13CollectiveMmaINS1_34MainloopSm90TmaGmmaWarpSpecializedILi4ENS5_IJNS4_1CILi4EEENSA_ILi1EEESC_EEENS1_32KernelTmaWarpSpecializedPingpongEEENS5_IJNSA_ILi64EEENSA_ILi128EEESG_EEENS_10tfloat32_tENS5_IJlSC_lEEESJ_SK_NS4_8TiledMMAINS4_8MMA_AtomIJNS4_4SM904GMMA30MMA_64x128x8_F32TF32TF32_SS_TNILNSO_7ScaleInE1ELSQ_1EEEEEENS4_6LayoutINS5_IJSC_SC_SC_EEENS5_IJNSA_ILi0EEESV_SV_EEEEENS5_IJNS4_10UnderscoreESY_SY_EEEEENS4_13SM90_TMA_LOADENS4_14ComposedLayoutINS4_7SwizzleILi3ELi4ELi3EEENS4_18smem_ptr_flag_bitsILi32EEENST_INS5_IJNSA_ILi8EEENSA_ILi32EEEEEENS5_IJS18_SC_EEEEEEEvNS4_8identityENS4_23SM90_TMA_LOAD_MULTICASTES1C_vS1D_EENS_8epilogue10collective6detail29Sm90TmaWarpSpecializedAdapterINS1H_15DefaultEpilogueISJ_SK_SK_NS1G_6thread17LinearCombinationISJ_Li1EffLNS1L_9ScaleType4KindE0ELNS_15FloatRoundStyleE2ESJ_EENS1_15EpilogueDefaultEEEEEvvEEEEvNT_6ParamsE)
        .other          _ZN7cutlass13device_kernelINS_4gemm6kernel13GemmUniversalIN4cute5tupleIJiiiiEEENS1_10collective13CollectiveMmaINS1_34MainloopSm90TmaGmmaWarpSpecializedILi4ENS5_IJNS4_1CILi4EEENSA_ILi1EEESC_EEENS1_32KernelTmaWarpSpecializedPingpongEEENS5_IJNSA_ILi64EEENSA_ILi128EEESG_EEENS_10tfloat32_tENS5_IJlSC_lEEESJ_SK_NS4_8TiledMMAINS4_8MMA_AtomIJNS4_4SM904GMMA30MMA_64x128x8_F32TF32TF32_SS_TNILNSO_7ScaleInE1ELSQ_1EEEEEENS4_6LayoutINS5_IJSC_SC_SC_EEENS5_IJNSA_ILi0EEESV_SV_EEEEENS5_IJNS4_10UnderscoreESY_SY_EEEEENS4_13SM90_TMA_LOADENS4_14ComposedLayoutINS4_7SwizzleILi3ELi4ELi3EEENS4_18smem_ptr_flag_bitsILi32EEENST_INS5_IJNSA_ILi8EEENSA_ILi32EEEEEENS5_IJS18_SC_EEEEEEEvNS4_8identityENS4_23SM90_TMA_LOAD_MULTICASTES1C_vS1D_EENS_8epilogue10collective6detail29Sm90TmaWarpSpecializedAdapterINS1H_15DefaultEpilogueISJ_SK_SK_NS1G_6thread17LinearCombinationISJ_Li1EffLNS1L_9ScaleType4KindE0ELNS_15FloatRoundStyleE2ESJ_EENS1_15EpilogueDefaultEEEEEvvEEEEvNT_6ParamsE,@"STO_CUDA_ENTRY STV_DEFAULT"
_ZN7cutlass13device_kernelINS_4gemm6kernel13GemmUniversalIN4cute5tupleIJiiiiEEENS1_10collective13CollectiveMmaINS1_34MainloopSm90TmaGmmaWarpSpecializedILi4ENS5_IJNS4_1CILi4EEENSA_ILi1EEESC_EEENS1_32KernelTmaWarpSpecializedPingpongEEENS5_IJNSA_ILi64EEENSA_ILi128EEESG_EEENS_10tfloat32_tENS5_IJlSC_lEEESJ_SK_NS4_8TiledMMAINS4_8MMA_AtomIJNS4_4SM904GMMA30MMA_64x128x8_F32TF32TF32_SS_TNILNSO_7ScaleInE1ELSQ_1EEEEEENS4_6LayoutINS5_IJSC_SC_SC_EEENS5_IJNSA_ILi0EEESV_SV_EEEEENS5_IJNS4_10UnderscoreESY_SY_EEEEENS4_13SM90_TMA_LOADENS4_14ComposedLayoutINS4_7SwizzleILi3ELi4ELi3EEENS4_18smem_ptr_flag_bitsILi32EEENST_INS5_IJNSA_ILi8EEENSA_ILi32EEEEEENS5_IJS18_SC_EEEEEEEvNS4_8identityENS4_23SM90_TMA_LOAD_MULTICASTES1C_vS1D_EENS_8epilogue10collective6detail29Sm90TmaWarpSpecializedAdapterINS1H_15DefaultEpilogueISJ_SK_SK_NS1G_6thread17LinearCombinationISJ_Li1EffLNS1L_9ScaleType4KindE0ELNS_15FloatRoundStyleE2ESJ_EENS1_15EpilogueDefaultEEEEEvvEEEEvNT_6ParamsE:
[----:B------:R-:W0:Y:S01]  /*0000*/  LDC R1, c[0x0][0x28] ;  /* 0x00000a00ff017b82 */ /* 0x000e220000000800 */
[----:B------:R-:W1:Y:S01]  /*0010*/  S2R R3, SR_TID.X ;  /* 0x0000000000037919 */ /* 0x000e620000002100 */
[----:B------:R-:W-:Y:S01]  /*0020*/  ELECT P0, URZ, PT ;  /* 0x00000000003f782f */ /* 0x000fe20003800000 */
[----:B------:R-:W-:Y:S01]  /*0030*/  BSSY B0, `(.L_x_0) ;  /* 0x0000014000007945 */ /* 0x000fe20003800000 */
[--C-:B-1----:R-:W-:Y:S02]  /*0040*/  SHF.R.U32.HI R0, RZ, 0x5, R3.reuse ;  /* 0x00000005ff007819 */ /* 0x102fe40000011603 */
[----:B------:R-:W-:-:S03]  /*0050*/  SHF.R.U32.HI R5, RZ, 0x7, R3 ;  /* 0x00000007ff057819 */ /* 0x000fc60000011603 */
[----:B------:R-:W1:Y:S02]  /*0060*/  SHFL.IDX PT, R2, R0, RZ, 0x1f ;  /* 0x00001fff00027589 */ /* 0x000e6400000e0000 */
[----:B-1----:R-:W-:Y:S02]  /*0070*/  R2UR UR6, R2 ;  /* 0x00000000020672ca */ /* 0x002fe400000e0000 */
[----:B------:R1:W2:Y:S11]  /*0080*/  SHFL.IDX PT, R2, R5, RZ, 0x1f ;  /* 0x00001fff05027589 */ /* 0x0002b600000e0000 */
[----:B------:R-:W-:-:S02]  /*0090*/  USHF.R.S32.HI UR4, URZ, 0x1f, UR6 ;  /* 0x0000001f3f047899 */ /* 0x000fc40008011406 */
[----:B------:R-:W-:Y:S02]  /*00a0*/  ISETP.NE.OR P0, PT, RZ, UR6, !P0 ;  /* 0x00000006ff007c0c */ /* 0x000fe4000c705670 */
[----:B------:R-:W-:-:S04]  /*00b0*/  ULEA.HI UR4, UR4, UR6, URZ, 0x2 ;  /* 0x0000000604047291 */ /* 0x000fc8000f8f103f */
[----:B------:R-:W-:-:S04]  /*00c0*/  ULOP3.LUT UR4, UR4, 0xfffffffc, URZ, 0xc0, !UPT ;  /* 0xfffffffc04047892 */ /* 0x000fc8000f8ec03f */
[----:B------:R-:W-:-:S03]  /*00d0*/  UIADD3 UR6, UR6, -UR4, URZ ;  /* 0x8000000406067290 */ /* 0x000fc6000fffe03f */
[----:B012---:R-:W-:Y:S09]  /*00e0*/  @P0 BRA `(.L_x_1) ;  /* 0x0000000000200947 */ /* 0x007ff20003800000 */
[----:B------:R-:W-:Y:S02]  /*00f0*/  ULDC.64 UR4, c[0x0][0x198] ;  /* 0x0000660000047ab9 */ /* 0x000fe40000000a00 */
[----:B------:R-:W-:Y:S02]  /*0100*/  UIADD3 UR8, UP0, UR4, 0xf0, URZ ;  /* 0x000000f004087890 */ /* 0x000fe4000ff1e03f */
[----:B------:R-:W-:Y:S02]  /*0110*/  UIADD3 UR4, UP1, UR4, 0x1f0, URZ ;  /* 0x000001f004047890 */ /* 0x000fe4000ff3e03f */
[----:B------:R-:W-:Y:S02]  /*0120*/  UIADD3.X UR9, URZ, UR5, URZ, UP0, !UPT ;  /* 0x000000053f097290 */ /* 0x000fe400087fe43f */
[----:B------:R-:W-:-:S07]  /*0130*/  UIADD3.X UR5, URZ, UR5, URZ, UP1, !UPT ;  /* 0x000000053f057290 */ /* 0x000fce0008ffe43f */
[----:B------:R0:W-:Y:S02]  /*0140*/  UTMACCTL.PF [UR8] ;  /* 0x00000000080079b9 */ /* 0x0001e40008040000 */
[----:B------:R0:W-:Y:S02]  /*0150*/  UTMACCTL.PF [UR4] ;  /* 0x00000000040079b9 */ /* 0x0001e40008040000 */
[----:B0-----:R-:W-:Y:S01]  /*0160*/  NOP ;  /* 0x0000000000007918 */ /* 0x001fe20000000000 */
.L_x_1:
[----:B------:R-:W-:Y:S05]  /*0170*/  BSYNC B0 ;  /* 0x0000000000007941 */ /* 0x000fea0003800000 */
.L_x_0:
[----:B------:R-:W0:Y:S01]  /*0180*/  SHFL.IDX PT, R6, R0, RZ, 0x1f ;  /* 0x00001fff00067589 */ /* 0x000e2200000e0000 */
[----:B------:R-:W-:Y:S01]  /*0190*/  R2UR UR19, R2 ;  /* 0x00000000021372ca */ /* 0x000fe200000e0000 */
[----:B------:R-:W-:-:S04]  /*01a0*/  UISETP.NE.AND UP0, UPT, UR6, 0x3, UPT ;  /* 0x000000030600788c */ /* 0x000fc8000bf05270 */
[----:B------:R-:W-:-:S08]  /*01b0*/  UISETP.EQ.OR UP0, UPT, UR6, URZ, !UP0 ;  /* 0x0000003f0600728c */ /* 0x000fd0000c702670 */
[----:B------:R-:W-:Y:S02]  /*01c0*/  UIADD3 UR14, UR19, -0x1, URZ ;  /* 0xffffffff130e7890 */ /* 0x000fe4000fffe03f */
[----:B------:R-:W-:Y:S02]  /*01d0*/  UISETP.EQ.AND UP0, UPT, UR19, URZ, UP0 ;  /* 0x0000003f1300728c */ /* 0x000fe40008702270 */
[----:B------:R-:W-:Y:S02]  /*01e0*/  UISETP.GE.U32.AND UP1, UPT, UR14, 0x2, UPT ;  /* 0x000000020e00788c */ /* 0x000fe4000bf26070 */
[----:B------:R-:W-:Y:S01]  /*01f0*/  USEL UR40, URZ, 0x1, !UP0 ;  /* 0x000000013f287887 */ /* 0x000fe2000c000000 */
[----:B0-----:R-:W-:-:S03]  /*0200*/  ISETP.NE.AND P0, PT, R6, RZ, PT ;  /* 0x000000ff0600720c */ /* 0x001fc60003f05270 */
[----:B------:R-:W-:-:S10]  /*0210*/  USEL UR40, UR40, 0x2, UP1 ;  /* 0x0000000228287887 */ /* 0x000fd40008800000 */
[----:B------:R-:W-:Y:S05]  /*0220*/  @P0 BRA `(.L_x_2) ;  /* 0x0000000000580947 */ /* 0x000fea0003800000 */
[----:B------:R-:W0:Y:S01]  /*0230*/  S2UR UR7, SR_CgaCtaId ;  /* 0x00000000000779c3 */ /* 0x000e220000008800 */
[----:B------:R-:W-:Y:S01]  /*0240*/  UMOV UR4, 0x400 ;  /* 0x0000040000047882 */ /* 0x000fe20000000000 */
[----:B------:R-:W-:Y:S01]  /*0250*/  UMOV UR5, 0x1 ;  /* 0x0000000100057882 */ /* 0x000fe20000000000 */
[----:B------:R-:W-:Y:S01]  /*0260*/  UMOV UR8, 0x4 ;  /* 0x0000000400087882 */ /* 0x000fe20000000000 */
[----:B------:R-:W-:Y:S01]  /*0270*/  ELECT P0, URZ, PT ;  /* 0x00000000003f782f */ /* 0x000fe20003800000 */
[----:B------:R-:W-:-:S04]  /*0280*/  UIADD3 UR8, -UR8, 0x100000, URZ ;  /* 0x0010000008087890 */ /* 0x000fc8000fffe13f */
[----:B------:R-:W-:Y:S02]  /*0290*/  USHF.L.U32 UR9, UR8, 0xb, URZ ;  /* 0x0000000b08097899 */ /* 0x000fe4000800063f */
[----:B------:R-:W-:Y:S02]  /*02a0*/  USHF.L.U32 UR8, UR8, 0x1, URZ ;  /* 0x0000000108087899 */ /* 0x000fe4000800063f */
[----:B0-----:R-:W-:Y:S02]  /*02b0*/  ULEA UR7, UR7, UR4, 0x18 ;  /* 0x0000000407077291 */ /* 0x001fe4000f8ec03f */
[----:B------:R-:W-:-:S04]  /*02c0*/  UIADD3 UR4, -UR5, 0x100000, URZ ;  /* 0x0010000005047890 */ /* 0x000fc8000fffe13f */
[----:B------:R-:W-:Y:S02]  /*02d0*/  USHF.L.U32 UR5, UR4, 0xb, URZ ;  /* 0x0000000b04057899 */ /* 0x000fe4000800063f */
[----:B------:R-:W-:Y:S01]  /*02e0*/  USHF.L.U32 UR4, UR4, 0x1, URZ ;  /* 0x0000000104047899 */ /* 0x000fe2000800063f */
[----:B------:R-:W0:Y:S11]  /*02f0*/  FENCE.VIEW.ASYNC.S ;  /* 0x00000000000073c6 */ /* 0x000e360000000000 */
[----:B0-----:R0:W1:Y:S01]  /*0300*/  SYNCS.EXCH.64 URZ, [UR7], UR4 ;  /* 0x00000004073f75b2 */ /* 0x0010620008000100 */
[----:B------:R0:W2:Y:S01]  /*0310*/  SYNCS.EXCH.64 URZ, [UR7+0x20], UR8 ;  /* 0x00002008073f75b2 */ /* 0x0000a20008000100 */
[----:B------:R0:W3:Y:S01]  /*0320*/  SYNCS.EXCH.64 URZ, [UR7+0x8], UR4 ;  /* 0x00000804073f75b2 */ /* 0x0000e20008000100 */
[----:B------:R0:W4:Y:S01]  /*0330*/  SYNCS.EXCH.64 URZ, [UR7+0x28], UR8 ;  /* 0x00002808073f75b2 */ /* 0x0001220008000100 */
[----:B------:R0:W0:Y:S01]  /*0340*/  SYNCS.EXCH.64 URZ, [UR7+0x10], UR4 ;  /* 0x00001004073f75b2 */ /* 0x0000220008000100 */
[----:B------:R0:W0:Y:S01]  /*0350*/  SYNCS.EXCH.64 URZ, [UR7+0x30], UR8 ;  /* 0x00003008073f75b2 */ /* 0x0000220008000100 */
[----:B------:R0:W0:Y:S01]  /*0360*/  SYNCS.EXCH.64 URZ, [UR7+0x18], UR4 ;  /* 0x00001804073f75b2 */ /* 0x0000220008000100 */
[----:B------:R0:W0:Y:S01]  /*0370*/  SYNCS.EXCH.64 URZ, [UR7+0x38], UR8 ;  /* 0x00003808073f75b2 */ /* 0x0000220008000100 */
[----:B------:R-:W-:Y:S01]  /*0380*/  NOP ;  /* 0x0000000000007918 */ /* 0x000fe20000000000 */
.L_x_2:
[----:B------:R-:W5:Y:S01]  /*0390*/  S2UR UR15, SR_CTAID.X ;  /* 0x00000000000f79c3 */ /* 0x000f620000002500 */
[----:B------:R-:W-:Y:S01]  /*03a0*/  SHF.R.S32.HI R2, RZ, 0x1f, R3 ;  /* 0x0000001fff027819 */ /* 0x000fe20000011403 */
[----:B------:R-:W1:Y:S01]  /*03b0*/  SHFL.IDX PT, R12, R0, RZ, 0x1f ;  /* 0x00001fff000c7589 */ /* 0x000e6200000e0000 */
[----:B0-----:R-:W-:Y:S01]  /*03c0*/  ULDC UR4, c[0x0][0x150] ;  /* 0x0000540000047ab9 */ /* 0x001fe20000000800 */
[----:B------:R-:W-:Y:S02]  /*03d0*/  ELECT P0, URZ, PT ;  /* 0x00000000003f782f */ /* 0x000fe40003800000 */
[----:B------:R-:W-:Y:S01]  /*03e0*/  LEA.HI R2, R2, R3, RZ, 0x7 ;  /* 0x0000000302027211 */ /* 0x000fe200078f38ff */
[----:B------:R0:W2:Y:S01]  /*03f0*/  SHFL.IDX PT, R8, R0, RZ, 0x1f ;  /* 0x00001fff00087589 */ /* 0x0000a200000e0000 */
[----:B------:R-:W-:Y:S01]  /*0400*/  SHF.R.S32.HI R11, RZ, 0x1f, R6 ;  /* 0x0000001fff0b7819 */ /* 0x000fe20000011406 */
[----:B------:R-:W0:Y:S01]  /*0410*/  S2UR UR8, SR_CTAID.Y ;  /* 0x00000000000879c3 */ /* 0x000e220000002600 */
[----:B------:R-:W-:-:S02]  /*0420*/  LOP3.LUT R2, R2, 0xffffff80, RZ, 0xc0, !PT ;  /* 0xffffff8002027812 */ /* 0x000fc400078ec0ff */
[----:B------:R-:W-:Y:S02]  /*0430*/  ELECT P1, URZ, PT ;  /* 0x00000000003f782f */ /* 0x000fe40003820000 */
[----:B------:R-:W-:Y:S01]  /*0440*/  LEA.HI R11, R11, R6, RZ, 0x2 ;  /* 0x000000060b0b7211 */ /* 0x000fe200078f10ff */
[----:B------:R-:W-:Y:S01]  /*0450*/  ULDC UR5, c[0x0][0x154] ;  /* 0x0000550000057ab9 */ /* 0x000fe20000000800 */
[----:B------:R-:W-:Y:S01]  /*0460*/  ULDC UR7, c[0x0][0x144] ;  /* 0x0000510000077ab9 */ /* 0x000fe20000000800 */
[----:B------:R-:W-:Y:S01]  /*0470*/  IMAD.IADD R4, R3, 0x1, -R2 ;  /* 0x0000000103047824 */ /* 0x000fe200078e0a02 */
[----:B------:R-:W-:Y:S01]  /*0480*/  LOP3.LUT R11, R11, 0x3ffffffc, RZ, 0xc0, !PT ;  /* 0x3ffffffc0b0b7812 */ /* 0x000fe200078ec0ff */
[----:B------:R-:W-:Y:S01]  /*0490*/  UMOV UR18, 0x80 ;  /* 0x0000008000127882 */ /* 0x000fe20000000000 */
[----:B------:R3:W3:Y:S01]  /*04a0*/  SHFL.IDX PT, R97, R5, RZ, 0x1f ;  /* 0x00001fff05617589 */ /* 0x0006e200000e0000 */
[----:B------:R-:W-:Y:S01]  /*04b0*/  NOP ;  /* 0x0000000000007918 */ /* 0x000fe20000000000 */
[----:B------:R-:W-:Y:S01]  /*04c0*/  SHF.R.S32.HI R9, RZ, 0x1f, R4 ;  /* 0x0000001fff097819 */ /* 0x000fe20000011404 */
[----:B------:R-:W-:Y:S01]  /*04d0*/  IMAD.IADD R11, R6, 0x1, -R11 ;  /* 0x00000001060b7824 */ /* 0x000fe200078e0a0b */
[----:B------:R-:W-:Y:S01]  /*04e0*/  NOP ;  /* 0x0000000000007918 */ /* 0x000fe20000000000 */
[----:B------:R-:W-:Y:S01]  /*04f0*/  ULDC UR17, c[0x0][0x148] ;  /* 0x0000520000117ab9 */ /* 0x000fe20000000800 */
[----:B------:R-:W-:Y:S01]  /*0500*/  LEA.HI R2, R9, R4, RZ, 0x3 ;  /* 0x0000000409027211 */ /* 0x000fe200078f18ff */
[----:B------:R-:W-:Y:S01]  /*0510*/  IMAD.MOV.U32 R23, RZ, RZ, 0x1 ;  /* 0x00000001ff177424 */ /* 0x000fe200078e00ff */
[----:B-----5:R-:W-:-:S02]  /*0520*/  I2FP.F32.U32 R10, UR15 ;  /* 0x0000000f000a7c45 */ /* 0x020fc40008201000 */
[--C-:B------:R-:W-:Y:S02]  /*0530*/  SHF.R.S32.HI R7, RZ, 0x3, R2.reuse ;  /* 0x00000003ff077819 */ /* 0x100fe40000011402 */
[----:B------:R-:W-:Y:S01]  /*0540*/  SHF.R.S32.HI R2, RZ, 0x1f, R2 ;  /* 0x0000001fff027819 */ /* 0x000fe20000011402 */
[----:B------:R-:W-:Y:S01]  /*0550*/  FMUL R10, R10, UR4 ;  /* 0x000000040a0a7c20 */ /* 0x000fe20008400000 */
[----:B-1----:R-:W-:Y:S02]  /*0560*/  ISETP.NE.OR P0, PT, R12, RZ, !P0 ;  /* 0x000000ff0c00720c */ /* 0x002fe40004705670 */
[----:B------:R-:W-:Y:S02]  /*0570*/  LEA.HI R2, R2, R7, RZ, 0x2 ;  /* 0x0000000702027211 */ /* 0x000fe400078f10ff */
[----:B0-----:R-:W-:Y:S01]  /*0580*/  I2FP.F32.U32 R0, UR8 ;  /* 0x0000000800007c45 */ /* 0x001fe20008201000 */
[----:B------:R-:W0:Y:S01]  /*0590*/  F2I.U32.TRUNC.NTZ R10, R10 ;  /* 0x0000000a000a7305 */ /* 0x000e22000020f000 */
[----:B------:R-:W-:-:S02]  /*05a0*/  LOP3.LUT R2, R2, 0xfffffffc, RZ, 0xc0, !PT ;  /* 0xfffffffc02027812 */ /* 0x000fc400078ec0ff */
[----:B--2---:R-:W-:Y:S01]  /*05b0*/  ISETP.NE.OR P1, PT, R8, RZ, !P1 ;  /* 0x000000ff0800720c */ /* 0x004fe20004f25670 */
[----:B------:R-:W-:Y:S01]  /*05c0*/  FMUL R0, R0, UR5 ;  /* 0x0000000500007c20 */ /* 0x000fe20008400000 */
[----:B------:R-:W-:Y:S01]  /*05d0*/  ISETP.NE.AND P2, PT, RZ, UR19, PT ;  /* 0x00000013ff007c0c */ /* 0x000fe2000bf45270 */
[----:B------:R-:W-:Y:S02]  /*05e0*/  IMAD.IADD R2, R7, 0x1, -R2 ;  /* 0x0000000107027824 */ /* 0x000fe400078e0a02 */
[----:B------:R-:W-:Y:S02]  /*05f0*/  VOTEU.ALL UP0, P0 ;  /* 0x00000000003f7886 */ /* 0x000fe40000000000 */
[----:B------:R-:W-:Y:S01]  /*0600*/  IMAD R2, R11, 0x4, R2 ;  /* 0x000000040b027824 */ /* 0x000fe200078e0202 */
[----:B------:R-:W1:Y:S02]  /*0610*/  F2I.U32.TRUNC.NTZ R0, R0 ;  /* 0x0000000000007305 */ /* 0x000e64000020f000 */
[----:B------:R-:W2:Y:S01]  /*0620*/  @!UP0 S2UR UR11, SR_CgaCtaId ;  /* 0x00000000000b89c3 */ /* 0x000ea20000008800 */
[----:B------:R-:W-:Y:S01]  /*0630*/  @!UP0 UMOV UR10, 0x400 ;  /* 0x00000400000a8882 */ /* 0x000fe20000000000 */
[----:B0-----:R-:W-:Y:S01]  /*0640*/  R2UR UR4, R10 ;  /* 0x000000000a0472ca */ /* 0x001fe200000e0000 */
[----:B------:R-:W-:Y:S01]  /*0650*/  VOTEU.ALL UP1, P1 ;  /* 0x00000000003f7886 */ /* 0x000fe20000820000 */
[----:B------:R-:W-:Y:S01]  /*0660*/  SHF.R.S32.HI R7, RZ, 0x1f, R2 ;  /* 0x0000001fff077819 */ /* 0x000fe20000011402 */
[----:B------:R-:W-:Y:S01]  /*0670*/  VOTEU.ALL UP2, P1 ;  /* 0x00000000003f7886 */ /* 0x000fe20000840000 */
[----:B------:R-:W-:Y:S01]  /*0680*/  VOTEU.ALL UP3, P1 ;  /* 0x00000000003f7886 */ /* 0x000fe20000860000 */
[----:B------:R-:W-:Y:S01]  /*0690*/  VOTEU.ALL UP4, P1 ;  /* 0x00000000003f7886 */ /* 0x000fe20000880000 */
[----:B------:R-:W-:Y:S01]  /*06a0*/  LEA.HI R7, R7, R2, RZ, 0x2 ;  /* 0x0000000207077211 */ /* 0x000fe200078f10ff */
[----:B------:R-:W0:Y:S01]  /*06b0*/  @!UP1 S2UR UR16, SR_CgaCtaId ;  /* 0x00000000001099c3 */ /* 0x000e220000008800 */
[----:B------:R-:W-:Y:S01]  /*06c0*/  @!UP1 UMOV UR13, 0x400 ;  /* 0x00000400000d9882 */ /* 0x000fe20000000000 */
[----:B------:R-:W-:Y:S01]  /*06d0*/  VOTEU.ALL UP5, P1 ;  /* 0x00000000003f7886 */ /* 0x000fe200008a0000 */
[----:B------:R-:W-:Y:S01]  /*06e0*/  LOP3.LUT R11, R7, 0xfffffffc, RZ, 0xc0, !PT ;  /* 0xfffffffc070b7812 */ /* 0x000fe200078ec0ff */
[----:B------:R-:W-:Y:S01]  /*06f0*/  IMAD.SHL.U32 R7, R2, 0x4, RZ ;  /* 0x0000000402077824 */ /* 0x000fe200078e00ff */
[----:B-1----:R-:W-:Y:S01]  /*0700*/  R2UR UR9, R0 ;  /* 0x00000000000972ca */ /* 0x002fe200000e0000 */
[----:B------:R-:W-:-:S02]  /*0710*/  UIADD3 UR4, -UR4, URZ, URZ ;  /* 0x0000003f04047290 */ /* 0x000fc4000fffe13f */
[----:B------:R-:W1:Y:S01]  /*0720*/  LDC R0, c[0x0][0x140] ;  /* 0x00005000ff007b82 */ /* 0x000e620000000800 */
[C---:B------:R-:W-:Y:S01]  /*0730*/  IMAD.IADD R11, R2.reuse, 0x1, -R11 ;  /* 0x00000001020b7824 */ /* 0x040fe200078e0a0b */
[----:B------:R-:W-:Y:S01]  /*0740*/  UIMAD UR7, UR7, UR4, UR15 ;  /* 0x00000004070772a4 */ /* 0x000fe2000f8e020f */
[----:B------:R-:W-:Y:S02]  /*0750*/  LOP3.LUT R22, R2, 0xc, R7, 0x78, !PT ;  /* 0x0000000c02167812 */ /* 0x000fe400078e7807 */
[----:B------:R-:W-:Y:S02]  /*0760*/  UMOV UR4, 0x20 ;  /* 0x0000002000047882 */ /* 0x000fe40000000000 */
[----:B------:R-:W-:-:S04]  /*0770*/  @!UP0 UIADD3 UR4, -UR4, 0x100000, URZ ;  /* 0x0010000004048890 */ /* 0x000fc8000fffe13f */
[----:B------:R-:W-:Y:S02]  /*0780*/  @!UP0 USHF.L.U32 UR5, UR4, 0xb, URZ ;  /* 0x0000000b04058899 */ /* 0x000fe4000800063f */
[----:B------:R-:W-:Y:S01]  /*0790*/  @!UP0 USHF.L.U32 UR4, UR4, 0x1, URZ ;  /* 0x0000000104048899 */ /* 0x000fe2000800063f */
[----:B------:R-:W-:Y:S01]  /*07a0*/  ISETP.NE.AND P3, PT, R11, UR7, PT ;  /* 0x000000070b007c0c */ /* 0x000fe2000bf65270 */
[----:B--2---:R-:W-:Y:S02]  /*07b0*/  @!UP0 ULEA UR12, UR11, UR10, 0x18 ;  /* 0x0000000a0b0c8291 */ /* 0x004fe4000f8ec03f */
[----:B------:R-:W-:-:S04]  /*07c0*/  @!UP1 UIADD3 UR10, -UR18, 0x100000, URZ ;  /* 0x00100000120a9890 */ /* 0x000fc8000fffe13f */
[----:B------:R-:W-:Y:S02]  /*07d0*/  @!UP1 USHF.L.U32 UR11, UR10, 0xb, URZ ;  /* 0x0000000b0a0b9899 */ /* 0x000fe4000800063f */
[----:B------:R-:W-:Y:S01]  /*07e0*/  @!UP1 USHF.L.U32 UR10, UR10, 0x1, URZ ;  /* 0x000000010a0a9899 */ /* 0x000fe2000800063f */
[----:B------:R-:W-:Y:S01]  /*07f0*/  VOTEU.ALL UP0, P0 ;  /* 0x00000000003f7886 */ /* 0x000fe20000000000 */
[----:B------:R-:W-:Y:S02]  /*0800*/  UIADD3 UR9, -UR9, URZ, URZ ;  /* 0x0000003f09097290 */ /* 0x000fe4000fffe13f */
[----:B0-----:R-:W-:Y:S01]  /*0810*/  @!UP1 ULEA UR13, UR16, UR13, 0x18 ;  /* 0x0000000d100d9291 */ /* 0x001fe2000f8ec03f */
[----:B------:R-:W-:Y:S01]  /*0820*/  VOTEU.ALL UP1, P0 ;  /* 0x00000000003f7886 */ /* 0x000fe20000020000 */
[----:B------:R-:W-:Y:S02]  /*0830*/  LOP3.LUT P0, RZ, R4, 0x7, RZ, 0xc0, !PT ;  /* 0x0000000704ff7812 */ /* 0x000fe4000780c0ff */
[----:B---3--:R-:W-:Y:S01]  /*0840*/  @P3 SHF.R.S32.HI R5, RZ, 0x1f, R22 ;  /* 0x0000001fff053819 */ /* 0x008fe20000011416 */
[----:B------:R-:W0:Y:S02]  /*0850*/  FENCE.VIEW.ASYNC.S ;  /* 0x00000000000073c6 */ /* 0x000e240000000000 */
[----:B0-----:R-:W0:Y:S01]  /*0860*/  @!UP0 SYNCS.EXCH.64 URZ, [UR12+0x70], UR4 ;  /* 0x000070040c3f85b2 */ /* 0x001e220008000100 */
[----:B------:R-:W-:-:S02]  /*0870*/  ISETP.LT.U32.AND P0, PT, R22, 0x4, !P0 ;  /* 0x000000041600780c */ /* 0x000fc40004701070 */
[----:B------:R-:W-:Y:S02]  /*0880*/  @P3 LEA.HI R5, R5, R22, RZ, 0x2 ;  /* 0x0000001605053211 */ /* 0x000fe400078f10ff */
[----:B-1----:R-:W-:Y:S02]  /*0890*/  ISETP.EQ.U32.AND P1, PT, R0, 0x1, PT ;  /* 0x000000010000780c */ /* 0x002fe40003f22070 */
[----:B------:R-:W-:Y:S02]  /*08a0*/  @P3 SHF.R.S32.HI R5, RZ, 0x2, R5 ;  /* 0x00000002ff053819 */ /* 0x000fe40000011405 */
[----:B------:R-:W-:Y:S01]  /*08b0*/  SEL R0, RZ, 0x1, !P0 ;  /* 0x00000001ff007807 */ /* 0x000fe20004000000 */
[----:B------:R1:W2:Y:S01]  /*08c0*/  @!UP1 SYNCS.EXCH.64 URZ, [UR12+0x78], UR4 ;  /* 0x000078040c3f95b2 */ /* 0x0002a20008000100 */
[----:B------:R-:W-:Y:S01]  /*08d0*/  NOP ;  /* 0x0000000000007918 */ /* 0x000fe20000000000 */
[----:B-1----:R-:W-:Y:S01]  /*08e0*/  UIMAD UR4, UR17, UR9, UR8 ;  /* 0x00000009110472a4 */ /* 0x002fe2000f8e0208 */
[----:B------:R1:W3:Y:S05]  /*08f0*/  @!UP2 SYNCS.EXCH.64 URZ, [UR13+0x50], UR10 ;  /* 0x0000500a0d3fa5b2 */ /* 0x0002ea0008000100 */
[----:B------:R-:W-:-:S04]  /*0900*/  @P3 ISETP.NE.AND P4, PT, R5, UR4, PT ;  /* 0x0000000405003c0c */ /* 0x000fc8000bf85270 */
[----:B------:R-:W-:-:S04]  /*0910*/  @P3 SEL R23, RZ, 0x1, P4 ;  /* 0x00000001ff173807 */ /* 0x000fc80002000000 */
[----:B------:R-:W-:Y:S01]  /*0920*/  LOP3.LUT R23, R23, R0, RZ, 0xc0, !PT ;  /* 0x0000000017177212 */ /* 0x000fe200078ec0ff */
[----:B------:R1:W0:Y:S01]  /*0930*/  @!UP3 SYNCS.EXCH.64 URZ, [UR13+0x58], UR10 ;  /* 0x0000580a0d3fb5b2 */ /* 0x0002220008000100 */
[----:B------:R1:W0:Y:S01]  /*0940*/  @!UP4 SYNCS.EXCH.64 URZ, [UR13+0x60], UR10 ;  /* 0x0000600a0d3fc5b2 */ /* 0x0002220008000100 */
[----:B------:R1:W0:Y:S01]  /*0950*/  @!UP5 SYNCS.EXCH.64 URZ, [UR13+0x68], UR10 ;  /* 0x0000680a0d3fd5b2 */ /* 0x0002220008000100 */
[----:B------:R-:W-:Y:S01]  /*0960*/  NOP ;  /* 0x0000000000007918 */ /* 0x000fe20000000000 */
[----:B-1----:R-:W-:Y:S05]  /*0970*/  @!P1 BRA `(.L_x_3) ;  /* 0x0000000000089947 */ /* 0x002fea0003800000 */
[----:B0-234-:R-:W-:Y:S01]  /*0980*/  UCGABAR_ARV ;  /* 0x00000000000079c7 */ /* 0x01dfe20008000000 */
[----:B------:R-:W-:Y:S05]  /*0990*/  BRA `(.L_x_4) ;  /* 0x0000000000047947 */ /* 0x000fea0003800000 */
.L_x_3:
[----:B0-234-:R-:W-:Y:S01]  /*09a0*/  NOP ;  /* 0x0000000000007918 */ /* 0x01dfe20000000000 */
.L_x_4:
[----:B------:R-:W-:Y:S01]  /*09b0*/  ULDC.64 UR4, c[0x0][0x598] ;  /* 0x0001660000047ab9 */ /* 0x000fe20000000a00 */
[----:B------:R-:W-:Y:S01]  /*09c0*/  ULDC.64 UR54, c[0x0][0x208] ;  /* 0x0000820000367ab9 */ /* 0x000fe20000000a00 */
[----:B------:R-:W-:-:S04]  /*09d0*/  ISETP.NE.U32.AND P0, PT, RZ, UR4, PT ;  /* 0x00000004ff007c0c */ /* 0x000fc8000bf05070 */
[----:B------:R-:W-:-:S13]  /*09e0*/  ISETP.NE.AND.EX P0, PT, RZ, UR5, PT, P0 ;  /* 0x00000005ff007c0c */ /* 0x000fda000bf05300 */
[----:B------:R-:W-:Y:S05]  /*09f0*/  @!P0 BRA `(.L_x_5) ;  /* 0x00000000001c8947 */ /* 0x000fea0003800000 */
[----:B------:R-:W0:Y:S02]  /*0a00*/  LDC.64 R6, c[0x0][0x598] ;  /* 0x00016600ff067b82 */ /* 0x000e240000000a00 */
[----:B0-----:R-:W2:Y:S02]  /*0a10*/  LDG.E.64 R6, desc[UR54][R6.64] ;  /* 0x0000003606067981 */ /* 0x001ea4000c1e1b00 */
[----:B--2---:R-:W-:-:S04]  /*0a20*/  ISETP.NE.U32.AND P0, PT, R6, RZ, PT ;  /* 0x000000ff0600720c */ /* 0x004fc80003f05070 */
[----:B------:R-:W-:-:S13]  /*0a30*/  ISETP.NE.AND.EX P0, PT, R7, RZ, PT, P0 ;  /* 0x000000ff0700720c */ /* 0x000fda0003f05300 */
[----:B------:R-:W-:Y:S05]  /*0a40*/  @!P0 BRA `(.L_x_5) ;  /* 0x0000000000088947 */ /* 0x000fea0003800000 */
[----:B------:R0:W5:Y:S01]  /*0a50*/  LD.E R88, desc[UR54][R6.64] ;  /* 0x0000003606587980 */ /* 0x000162000c101900 */
[----:B------:R-:W-:Y:S05]  /*0a60*/  BRA `(.L_x_6) ;  /* 0x0000000000247947 */ /* 0x000fea0003800000 */
.L_x_5:
[----:B------:R-:W-:Y:S02]  /*0a70*/  ULDC.64 UR4, c[0x0][0x588] ;  /* 0x0001620000047ab9 */ /* 0x000fe40000000a00 */
[----:B------:R-:W-:-:S04]  /*0a80*/  ISETP.NE.U32.AND P0, PT, RZ, UR4, PT ;  /* 0x00000004ff007c0c */ /* 0x000fc8000bf05070 */
[----:B------:R-:W-:-:S13]  /*0a90*/  ISETP.NE.AND.EX P0, PT, RZ, UR5, PT, P0 ;  /* 0x00000005ff007c0c */ /* 0x000fda000bf05300 */
[----:B------:R-:W-:Y:S05]  /*0aa0*/  @!P0 BRA `(.L_x_7) ;  /* 0x00000000000c8947 */ /* 0x000fea0003800000 */
[----:B------:R-:W0:Y:S02]  /*0ab0*/  LDC.64 R88, c[0x0][0x588] ;  /* 0x00016200ff587b82 */ /* 0x000e240000000a00 */
[----:B0-----:R1:W5:Y:S01]  /*0ac0*/  LDG.E R88, desc[UR54][R88.64] ;  /* 0x0000003658587981 */ /* 0x001362000c1e1900 */
[----:B------:R-:W-:Y:S05]  /*0ad0*/  BRA `(.L_x_6) ;  /* 0x0000000000087947 */ /* 0x000fea0003800000 */
.L_x_7:
[----:B------:R-:W-:Y:S02]  /*0ae0*/  ULDC UR4, c[0x0][0x580] ;  /* 0x0001600000047ab9 */ /* 0x000fe40000000800 */
[----:B------:R-:W-:-:S07]  /*0af0*/  IMAD.U32 R88, RZ, RZ, UR4 ;  /* 0x00000004ff587e24 */ /* 0x000fce000f8e00ff */
.L_x_6:
[----:B------:R-:W-:Y:S02]  /*0b00*/  ULDC.64 UR4, c[0x0][0x5a0] ;  /* 0x0001680000047ab9 */ /* 0x000fe40000000a00 */
[----:B------:R-:W-:-:S04]  /*0b10*/  ISETP.NE.U32.AND P0, PT, RZ, UR4, PT ;  /* 0x00000004ff007c0c */ /* 0x000fc8000bf05070 */
[----:B------:R-:W-:-:S13]  /*0b20*/  ISETP.NE.AND.EX P0, PT, RZ, UR5, PT, P0 ;  /* 0x00000005ff007c0c */ /* 0x000fda000bf05300 */
[----:B------:R-:W-:Y:S05]  /*0b30*/  @!P0 BRA `(.L_x_8) ;  /* 0x00000000001c8947 */ /* 0x000fea0003800000 */
[----:B0-----:R-:W0:Y:S02]  /*0b40*/  LDC.64 R6, c[0x0][0x5a0] ;  /* 0x00016800ff067b82 */ /* 0x001e240000000a00 */
[----:B0-----:R-:W2:Y:S02]  /*0b50*/  LDG.E.64 R6, desc[UR54][R6.64] ;  /* 0x0000003606067981 */ /* 0x001ea4000c1e1b00 */
[----:B--2---:R-:W-:-:S04]  /*0b60*/  ISETP.NE.U32.AND P0, PT, R6, RZ, PT ;  /* 0x000000ff0600720c */ /* 0x004fc80003f05070 */
[----:B------:R-:W-:-:S13]  /*0b70*/  ISETP.NE.AND.EX P0, PT, R7, RZ, PT, P0 ;  /* 0x000000ff0700720c */ /* 0x000fda0003f05300 */
[----:B------:R-:W-:Y:S05]  /*0b80*/  @!P0 BRA `(.L_x_8) ;  /* 0x0000000000088947 */ /* 0x000fea0003800000 */
[----:B-1----:R0:W5:Y:S01]  /*0b90*/  LD.E R89, desc[UR54][R6.64] ;  /* 0x0000003606597980 */ /* 0x002162000c101900 */
[----:B------:R-:W-:Y:S05]  /*0ba0*/  BRA `(.L_x_9) ;  /* 0x0000000000247947 */ /* 0x000fea0003800000 */
.L_x_8:
[----:B------:R-:W-:Y:S02]  /*0bb0*/  ULDC.64 UR4, c[0x0][0x590] ;  /* 0x0001640000047ab9 */ /* 0x000fe40000000a00 */
[----:B------:R-:W-:-:S04]  /*0bc0*/  ISETP.NE.U32.AND P0, PT, RZ, UR4, PT ;  /* 0x00000004ff007c0c */ /* 0x000fc8000bf05070 */
[----:B------:R-:W-:-:S13]  /*0bd0*/  ISETP.NE.AND.EX P0, PT, RZ, UR5, PT, P0 ;  /* 0x00000005ff007c0c */ /* 0x000fda000bf05300 */
[----:B------:R-:W-:Y:S05]  /*0be0*/  @!P0 BRA `(.L_x_10) ;  /* 0x00000000000c8947 */ /* 0x000fea0003800000 */
[----:B0-----:R-:W1:Y:S02]  /*0bf0*/  LDC.64 R6, c[0x0][0x590] ;  /* 0x00016400ff067b82 */ /* 0x001e640000000a00 */
[----:B-1----:R1:W5:Y:S01]  /*0c00*/  LDG.E R89, desc[UR54][R6.64] ;  /* 0x0000003606597981 */ /* 0x002362000c1e1900 */
[----:B------:R-:W-:Y:S05]  /*0c10*/  BRA `(.L_x_9) ;  /* 0x0000000000087947 */ /* 0x000fea0003800000 */
.L_x_10:
[----:B------:R-:W-:Y:S02]  /*0c20*/  ULDC UR4, c[0x0][0x584] ;  /* 0x0001610000047ab9 */ /* 0x000fe40000000800 */
[----:B-1----:R-:W-:-:S07]  /*0c30*/  IMAD.U32 R89, RZ, RZ, UR4 ;  /* 0x00000004ff597e24 */ /* 0x002fce000f8e00ff */
.L_x_9:
[----:B------:R-:W-:Y:S01]  /*0c40*/  ULDC UR4, c[0x0][0x65c] ;  /* 0x0001970000047ab9 */ /* 0x000fe20000000800 */
[----:B01----:R-:W0:Y:S01]  /*0c50*/  LDC.64 R6, c[0x0][0x650] ;  /* 0x00019400ff067b82 */ /* 0x003e220000000a00 */
[----:B------:R-:W-:Y:S01]  /*0c60*/  UISETP.NE.AND UP2, UPT, UR4, 0x1, UPT ;  /* 0x000000010400788c */ /* 0x000fe2000bf45270 */
[----:B------:R-:W-:Y:S01]  /*0c70*/  IMAD.MOV.U32 R18, RZ, RZ, -0x1 ;  /* 0xffffffffff127424 */ /* 0x000fe200078e00ff */
[----:B------:R-:W-:Y:S01]  /*0c80*/  UISETP.NE.AND UP0, UPT, UR19, 0x2, UPT ;  /* 0x000000021300788c */ /* 0x000fe2000bf05270 */
[----:B------:R-:W-:Y:S01]  /*0c90*/  IMAD.MOV.U32 R2, RZ, RZ, -0x1 ;  /* 0xffffffffff027424 */ /* 0x000fe200078e00ff */
[----:B------:R-:W-:Y:S01]  /*0ca0*/  UP2UR UR38, UPR, URZ, 0x4 ;  /* 0x000000043f267883 */ /* 0x000fe20008000000 */
[----:B------:R-:W-:-:S06]  /*0cb0*/  IMAD.MOV.U32 R19, RZ, RZ, -0x1 ;  /* 0xffffffffff137424 */ /* 0x000fcc00078e00ff */
[----:B------:R-:W-:Y:S01]  /*0cc0*/  @UP2 ULDC UR12, c[0x0][0x10] ;  /* 0x00000400000c2ab9 */ /* 0x000fe20000000800 */
[----:B------:R-:W-:Y:S01]  /*0cd0*/  @UP2 UMOV UR4, UR8 ;  /* 0x0000000800042c82 */ /* 0x000fe20008000000 */
[----:B------:R-:W-:Y:S01]  /*0ce0*/  @UP2 UMOV UR5, URZ ;  /* 0x0000003f00052c82 */ /* 0x000fe20008000000 */
[----:B------:R-:W-:Y:S01]  /*0cf0*/  @!UP2 ULDC UR16, c[0x0][0xc] ;  /* 0x000003000010aab9 */ /* 0x000fe20000000800 */
[----:B------:R-:W-:Y:S01]  /*0d00*/  @UP2 UIMAD.WIDE.U32 UR12, UR15, UR12, UR4 ;  /* 0x0000000c0f0c22a5 */ /* 0x000fe2000f8e0004 */
[----:B------:R-:W-:Y:S02]  /*0d10*/  ULDC UR10, c[0x0][0xc] ;  /* 0x00000300000a7ab9 */ /* 0x000fe40000000800 */
[----:B------:R-:W-:Y:S01]  /*0d20*/  @UP2 UMOV UR4, URZ ;  /* 0x0000003f00042c82 */ /* 0x000fe20008000000 */
[----:B------:R-:W-:Y:S01]  /*0d30*/  UMOV UR5, URZ ;  /* 0x0000003f00057c82 */ /* 0x000fe20008000000 */
[----:B------:R-:W-:Y:S01]  /*0d40*/  @UP2 UIADD3 UR18, UR13, UR4, URZ ;  /* 0x000000040d122290 */ /* 0x000fe2000fffe03f */
[----:B------:R-:W-:-:S02]  /*0d50*/  ULDC UR11, c[0x0][0x10] ;  /* 0x00000400000b7ab9 */ /* 0x000fc40000000800 */
[----:B------:R-:W-:Y:S01]  /*0d60*/  UMOV UR4, UR15 ;  /* 0x0000000f00047c82 */ /* 0x000fe20008000000 */
[----:B------:R-:W-:Y:S02]  /*0d70*/  UIMAD.WIDE.U32 UR10, UR10, UR11, URZ ;  /* 0x0000000b0a0a72a5 */ /* 0x000fe4000f8e003f */
[----:B------:R-:W-:Y:S01]  /*0d80*/  @!UP2 UIMAD.WIDE.U32 UR4, UR8, UR16, UR4 ;  /* 0x000000100804a2a5 */ /* 0x000fe2000f8e0004 */
[----:B------:R-:W-:Y:S02]  /*0d90*/  ULDC UR13, c[0x0][0x14] ;  /* 0x00000500000d7ab9 */ /* 0x000fe40000000800 */
[----:B------:R-:W-:Y:S02]  /*0da0*/  UIMAD.WIDE.U32 UR52, UR10, UR13, URZ ;  /* 0x0000000d0a3472a5 */ /* 0x000fe4000f8e003f */
[----:B------:R-:W-:Y:S02]  /*0db0*/  UIMAD UR39, UR11, UR13, URZ ;  /* 0x0000000d0b2772a4 */ /* 0x000fe4000f8e023f */
[----:B------:R-:W-:Y:S01]  /*0dc0*/  @!UP2 UMOV UR12, UR4 ;  /* 0x00000004000cac82 */ /* 0x000fe20008000000 */
[----:B------:R-:W-:Y:S01]  /*0dd0*/  @!UP2 UMOV UR18, UR5 ;  /* 0x000000050012ac82 */ /* 0x000fe20008000000 */
[----:B------:R-:W-:-:S02]  /*0de0*/  UIADD3 UR39, UR53, UR39, URZ ;  /* 0x0000002735277290 */ /* 0x000fc4000fffe03f */
[----:B------:R-:W-:-:S04]  /*0df0*/  UIADD3 UR4, UP1, UR12, UR52, URZ ;  /* 0x000000340c047290 */ /* 0x000fc8000ff3e03f */
[----:B------:R-:W-:Y:S02]  /*0e00*/  UIADD3.X UR5, UR18, UR39, URZ, UP1, !UPT ;  /* 0x0000002712057290 */ /* 0x000fe40008ffe43f */
[----:B------:R-:W-:Y:S02]  /*0e10*/  USEL UR4, UR4, UR12, !UP0 ;  /* 0x0000000c04047287 */ /* 0x000fe4000c000000 */
[----:B------:R-:W-:-:S04]  /*0e20*/  USEL UR5, UR5, UR18, !UP0 ;  /* 0x0000001205057287 */ /* 0x000fc8000c000000 */
[----:B0-----:R-:W-:Y:S01]  /*0e30*/  ISETP.LE.U32.AND P0, PT, R6, UR4, PT ;  /* 0x0000000406007c0c */ /* 0x001fe2000bf03070 */
[----:B------:R-:W-:Y:S02]  /*0e40*/  IMAD.U32 R16, RZ, RZ, UR4 ;  /* 0x00000004ff107e24 */ /* 0x000fe4000f8e00ff */
[----:B------:R-:W-:Y:S02]  /*0e50*/  IMAD.U32 R0, RZ, RZ, UR5 ;  /* 0x00000005ff007e24 */ /* 0x000fe4000f8e00ff */
[----:B------:R-:W-:-:S03]  /*0e60*/  IMAD.U32 R17, RZ, RZ, UR5 ;  /* 0x00000005ff117e24 */ /* 0x000fc6000f8e00ff */
[----:B------:R-:W-:Y:S02]  /*0e70*/  ISETP.GE.U32.AND.EX P0, PT, R0, R7, PT, P0 ;  /* 0x000000070000720c */ /* 0x000fe40003f06100 */
[----:B------:R-:W-:-:S11]  /*0e80*/  PRMT R0, RZ, 0x7610, R0 ;  /* 0x00007610ff007816 */ /* 0x000fd60000000000 */
[----:B------:R-:W-:Y:S05]  /*0e90*/  @P0 BRA `(.L_x_11) ;  /* 0x0000000400500947 */ /* 0x000fea0003800000 */
[----:B------:R-:W-:Y:S01]  /*0ea0*/  ULDC.64 UR18, c[0x0][0x628] ;  /* 0x00018a0000127ab9 */ /* 0x000fe20000000a00 */
[C---:B------:R-:W-:Y:S01]  /*0eb0*/  R2UR UR20, R16.reuse ;  /* 0x00000000101472ca */ /* 0x040fe200000e0000 */
[----:B------:R-:W-:Y:S01]  /*0ec0*/  ULDC UR16, c[0x0][0x630] ;  /* 0x00018c0000107ab9 */ /* 0x000fe20000000800 */
[----:B------:R-:W-:Y:S02]  /*0ed0*/  ISETP.NE.U32.AND P0, PT, RZ, UR18, PT ;  /* 0x00000012ff007c0c */ /* 0x000fe4000bf05070 */
[----:B------:R-:W-:Y:S02]  /*0ee0*/  R2UR UR4, R16 ;  /* 0x00000000100472ca */ /* 0x000fe400000e0000 */
[----:B------:R-:W-:Y:S02]  /*0ef0*/  ISETP.NE.AND.EX P0, PT, RZ, UR19, PT, P0 ;  /* 0x00000013ff007c0c */ /* 0x000fe4000bf05300 */
[----:B------:R-:W-:-:S11]  /*0f00*/  R2UR UR5, R17 ;  /* 0x00000000110572ca */ /* 0x000fd600000e0000 */
[----:B------:R-:W-:Y:S05]  /*0f10*/  @!P0 BRA `(.L_x_12) ;  /* 0x0000000000308947 */ /* 0x000fea0003800000 */
[----:B------:R-:W-:Y:S01]  /*0f20*/  R2UR UR4, R16 ;  /* 0x00000000100472ca */ /* 0x000fe200000e0000 */
[----:B------:R-:W-:Y:S01]  /*0f30*/  ULDC UR12, c[0x0][0x634] ;  /* 0x00018d00000c7ab9 */ /* 0x000fe20000000800 */
[----:B------:R-:W-:-:S11]  /*0f40*/  R2UR UR15, R17 ;  /* 0x00000000110f72ca */ /* 0x000fd600000e0000 */
[----:B------:R-:W-:-:S04]  /*0f50*/  UIADD3 UR12, UP1, UR4, UR12, URZ ;  /* 0x0000000c040c7290 */ /* 0x000fc8000ff3e03f */
[----:B------:R-:W-:-:S04]  /*0f60*/  UIADD3.X UR15, URZ, UR15, URZ, UP1, !UPT ;  /* 0x0000000f3f0f7290 */ /* 0x000fc80008ffe43f */
[----:B------:R-:W-:-:S04]  /*0f70*/  UIMAD.WIDE.U32 UR4, UR15, UR18, URZ ;  /* 0x000000120f0472a5 */ /* 0x000fc8000f8e003f */
[----:B------:R-:W-:Y:S02]  /*0f80*/  UIMAD.WIDE.U32 UR10, UP1, UR12, UR19, UR4 ;  /* 0x000000130c0a72a5 */ /* 0x000fe4000f820004 */
[----:B------:R-:W-:Y:S02]  /*0f90*/  UIMAD.WIDE.U32 UR4, UR12, UR18, URZ ;  /* 0x000000120c0472a5 */ /* 0x000fe4000f8e003f */
[----:B------:R-:W-:Y:S02]  /*0fa0*/  UIADD3.X UR13, URZ, URZ, URZ, UP1, !UPT ;  /* 0x0000003f3f0d7290 */ /* 0x000fe40008ffe43f */
[----:B------:R-:W-:Y:S01]  /*0fb0*/  UIADD3 URZ, UP1, UR5, UR10, URZ ;  /* 0x0000000a053f7290 */ /* 0x000fe2000ff3e03f */
[----:B------:R-:W-:-:S03]  /*0fc0*/  UMOV UR12, UR11 ;  /* 0x0000000b000c7c82 */ /* 0x000fc60008000000 */
[----:B------:R-:W-:-:S12]  /*0fd0*/  UIMAD.WIDE.U32.X UR4, UR15, UR19, UR12, UP1 ;  /* 0x000000130f0472a5 */ /* 0x000fd800088e040c */
.L_x_12:
[----:B------:R-:W-:Y:S01]  /*0fe0*/  USHF.R.U64 UR4, UR4, UR16, UR5 ;  /* 0x0000001004047299 */ /* 0x000fe20008001205 */
[----:B------:R-:W-:Y:S01]  /*0ff0*/  R2UR UR11, R17 ;  /* 0x00000000110b72ca */ /* 0x000fe200000e0000 */
[----:B------:R-:W-:Y:S02]  /*1000*/  USHF.R.U32.HI UR5, URZ, UR16, UR5 ;  /* 0x000000103f057299 */ /* 0x000fe40008011605 */
[----:B------:R-:W-:Y:S01]  /*1010*/  UIADD3 UR12, UP1, URZ, -UR4, URZ ;  /* 0x800000043f0c7290 */ /* 0x000fe2000ff3e03f */
[----:B------:R-:W-:Y:S01]  /*1020*/  ULDC.64 UR18, c[0x0][0x620] ;  /* 0x0001880000127ab9 */ /* 0x000fe20000000a00 */
[----:B------:R-:W-:Y:S02]  /*1030*/  UISETP.NE.AND UP2, UPT, UR38, URZ, UPT ;  /* 0x0000003f2600728c */ /* 0x000fe4000bf45270 */
[----:B------:R-:W-:Y:S01]  /*1040*/  UIADD3.X UR5, URZ, ~UR5, URZ, UP1, !UPT ;  /* 0x800000053f057290 */ /* 0x000fe20008ffe43f */
[----:B------:R-:W-:Y:S01]  /*1050*/  UMOV UR10, UR20 ;  /* 0x00000014000a7c82 */ /* 0x000fe20008000000 */
[----:B------:R-:W-:-:S02]  /*1060*/  ULDC UR13, c[0x0][0x618] ;  /* 0x00018600000d7ab9 */ /* 0x000fc40000000800 */
[----:B------:R-:W-:Y:S02]  /*1070*/  UIMAD UR5, UR5, UR18, URZ ;  /* 0x00000012050572a4 */ /* 0x000fe4000f8e023f */
[----:B------:R-:W-:Y:S02]  /*1080*/  UIMAD.WIDE.U32 UR10, UR12, UR18, UR10 ;  /* 0x000000120c0a72a5 */ /* 0x000fe4000f8e000a */
[----:B------:R-:W-:Y:S02]  /*1090*/  UIMAD UR12, UR12, UR19, UR5 ;  /* 0x000000130c0c72a4 */ /* 0x000fe4000f8e0205 */
[----:B------:R-:W-:Y:S02]  /*10a0*/  @UP2 UIMAD UR7, UR17, UR9, UR8 ;  /* 0x00000009110722a4 */ /* 0x000fe4000f8e0208 */
[----:B------:R-:W-:Y:S01]  /*10b0*/  UIADD3 UR11, UR11, UR12, URZ ;  /* 0x0000000c0b0b7290 */ /* 0x000fe2000fffe03f */
[----:B------:R-:W-:Y:S01]  /*10c0*/  ULDC.64 UR8, c[0x0][0x640] ;  /* 0x0001900000087ab9 */ /* 0x000fe20000000a00 */
[----:B------:R-:W-:-:S02]  /*10d0*/  ULDC UR15, c[0x0][0x608] ;  /* 0x00018200000f7ab9 */ /* 0x000fc40000000800 */
[----:B------:R-:W-:Y:S01]  /*10e0*/  USHF.R.U64 UR20, UR10, UR13, UR11 ;  /* 0x0000000d0a147299 */ /* 0x000fe2000800120b */
[----:B------:R-:W-:Y:S01]  /*10f0*/  ISETP.NE.U32.AND P0, PT, RZ, UR8, PT ;  /* 0x00000008ff007c0c */ /* 0x000fe2000bf05070 */
[----:B------:R-:W-:Y:S01]  /*1100*/  USHF.R.U32.HI UR11, URZ, UR13, UR11 ;  /* 0x0000000d3f0b7299 */ /* 0x000fe2000801160b */
[----:B------:R-:W-:Y:S02]  /*1110*/  ULDC UR21, c[0x0][0x658] ;  /* 0x0001960000157ab9 */ /* 0x000fe40000000800 */
[----:B------:R-:W-:Y:S01]  /*1120*/  ISETP.NE.AND.EX P0, PT, RZ, UR9, PT, P0 ;  /* 0x00000009ff007c0c */ /* 0x000fe2000bf05300 */
[----:B------:R-:W-:Y:S02]  /*1130*/  USHF.R.U64 UR25, UR20, UR15, UR11 ;  /* 0x0000000f14197299 */ /* 0x000fe4000800120b */
[----:B------:R-:W-:Y:S01]  /*1140*/  USHF.R.U32.HI UR11, URZ, UR15, UR11 ;  /* 0x0000000f3f0b7299 */ /* 0x000fe2000801160b */
[----:B------:R-:W-:Y:S01]  /*1150*/  UMOV UR10, 0xffffffff ;  /* 0xffffffff000a7882 */ /* 0x000fe20000000000 */
[----:B------:R-:W-:Y:S01]  /*1160*/  ULDC UR5, c[0x0][0x600] ;  /* 0x0001800000057ab9 */ /* 0x000fe20000000800 */
[----:B------:R-:W-:-:S02]  /*1170*/  USHF.L.U32 UR10, UR10, UR21, URZ ;  /* 0x000000150a0a7299 */ /* 0x000fc4000800063f */
[----:B------:R-:W-:Y:S02]  /*1180*/  USHF.R.U64 UR26, UR25, UR21, UR11 ;  /* 0x00000015191a7299 */ /* 0x000fe4000800120b */
[----:B------:R-:W-:Y:S02]  /*1190*/  ULOP3.LUT UR15, URZ, UR10, URZ, 0x33, !UPT ;  /* 0x0000000a3f0f7292 */ /* 0x000fe4000f8e333f */
[----:B------:R-:W-:Y:S02]  /*11a0*/  UIADD3 UR19, UR5, -0x1, URZ ;  /* 0xffffffff05137890 */ /* 0x000fe4000fffe03f */
[----:B------:R-:W-:Y:S01]  /*11b0*/  USHF.R.U32.HI UR11, URZ, UR21, UR11 ;  /* 0x000000153f0b7299 */ /* 0x000fe2000801160b */
[----:B------:R-:W-:Y:S01]  /*11c0*/  ULDC UR22, c[0x0][0x648] ;  /* 0x0001920000167ab9 */ /* 0x000fe20000000800 */
[----:B------:R-:W-:Y:S01]  /*11d0*/  ULDC UR23, c[0x0][0x638] ;  /* 0x00018e0000177ab9 */ /* 0x000fe20000000800 */
[----:B------:R-:W-:Y:S01]  /*11e0*/  UMOV UR24, 0x1 ;  /* 0x0000000100187882 */ /* 0x000fe20000000000 */
[----:B------:R-:W-:Y:S01]  /*11f0*/  UMOV UR10, UR26 ;  /* 0x0000001a000a7c82 */ /* 0x000fe20008000000 */
[----:B------:R-:W-:Y:S07]  /*1200*/  @!P0 BRA `(.L_x_13) ;  /* 0x0000000000308947 */ /* 0x000fee0003800000 */
[----:B------:R-:W-:Y:S02]  /*1210*/  ULDC UR16, c[0x0][0x64c] ;  /* 0x0001930000107ab9 */ /* 0x000fe40000000800 */
        /* <DEDUP_REMOVED lines=8> */
[----:B------:R-:W-:-:S07]  /*12a0*/  UIMAD.WIDE.U32.X UR8, UR18, UR9, UR16, UP1 ;  /* 0x00000009120872a5 */ /* 0x000fce00088e0410 */
[----:B------:R-:W-:Y:S01]  /*12b0*/  UMOV UR10, UR8 ;  /* 0x00000008000a7c82 */ /* 0x000fe20008000000 */
[----:B------:R-:W-:-:S05]  /*12c0*/  UMOV UR11, UR9 ;  /* 0x00000009000b7c82 */ /* 0x000fca0008000000 */
.L_x_13:
[----:B------:R-:W-:Y:S01]  /*12d0*/  USHF.R.U64 UR9, UR10, UR22, UR11 ;  /* 0x000000160a097299 */ /* 0x000fe2000800120b */
[----:B------:R-:W-:Y:S01]  /*12e0*/  IMAD.MOV.U32 R0, RZ, RZ, 0x1 ;  /* 0x00000001ff007424 */ /* 0x000fe200078e00ff */
[----:B------:R-:W-:Y:S01]  /*12f0*/  USHF.L.U32 UR8, UR24, UR21, URZ ;  /* 0x0000001518087299 */ /* 0x000fe2000800063f */
[----:B------:R-:W-:Y:S01]  /*1300*/  IMAD.U32 R19, RZ, RZ, UR4 ;  /* 0x00000004ff137e24 */ /* 0x000fe2000f8e00ff */
[----:B------:R-:W-:Y:S02]  /*1310*/  ULOP3.LUT UR15, UR25, UR15, URZ, 0xc0, !UPT ;  /* 0x0000000f190f7292 */ /* 0x000fe4000f8ec03f */
[----:B------:R-:W-:Y:S02]  /*1320*/  UIADD3 UR10, -UR9, URZ, URZ ;  /* 0x0000003f090a7290 */ /* 0x000fe4000fffe13f */
[----:B------:R-:W-:Y:S02]  /*1330*/  UIMAD UR15, UR8, UR9, UR15 ;  /* 0x00000009080f72a4 */ /* 0x000fe4000f8e020f */
[----:B------:R-:W-:-:S02]  /*1340*/  ULOP3.LUT UR19, UR20, UR19, URZ, 0xc0, !UPT ;  /* 0x0000001314137292 */ /* 0x000fc4000f8ec03f */
[----:B------:R-:W-:Y:S01]  /*1350*/  UIMAD UR8, UR10, UR23, UR26 ;  /* 0x000000170a0872a4 */ /* 0x000fe2000f8e021a */
[----:B------:R-:W-:Y:S01]  /*1360*/  ULDC UR9, c[0x0][0x610] ;  /* 0x0001840000097ab9 */ /* 0x000fe20000000800 */
[----:B------:R-:W-:Y:S02]  /*1370*/  UISETP.NE.AND UP1, UPT, UR38, URZ, UPT ;  /* 0x0000003f2600728c */ /* 0x000fe4000bf25270 */
[----:B------:R-:W-:Y:S02]  /*1380*/  UIMAD UR7, UR15, UR9, UR7 ;  /* 0x000000090f0772a4 */ /* 0x000fe4000f8e0207 */
[----:B------:R-:W-:-:S04]  /*1390*/  UIMAD UR8, UR8, UR5, UR19 ;  /* 0x00000005080872a4 */ /* 0x000fc8000f8e0213 */
[----:B------:R-:W-:Y:S02]  /*13a0*/  USEL UR5, UR8, UR7, !UP1 ;  /* 0x0000000708057287 */ /* 0x000fe4000c800000 */
[----:B------:R-:W-:-:S04]  /*13b0*/  USEL UR7, UR7, UR8, !UP1 ;  /* 0x0000000807077287 */ /* 0x000fc8000c800000 */
[----:B------:R-:W-:Y:S02]  /*13c0*/  IMAD.U32 R2, RZ, RZ, UR5 ;  /* 0x00000005ff027e24 */ /* 0x000fe4000f8e00ff */
[----:B------:R-:W-:-:S07]  /*13d0*/  IMAD.U32 R18, RZ, RZ, UR7 ;  /* 0x00000007ff127e24 */ /* 0x000fce000f8e00ff */
.L_x_11:
[----:B------:R-:W-:Y:S05]  /*13e0*/  @!P1 BRA `(.L_x_14) ;  /* 0x00000000000c9947 */ /* 0x000fea0003800000 */
[----:B------:R-:W-:Y:S01]  /*13f0*/  UCGABAR_WAIT ;  /* 0x0000000000007dc7 */ /* 0x000fe20008000000 */
[----:B------:R-:W-:Y:S01]  /*1400*/  CCTL.IVALL ;  /* 0x00000000ff00798f */ /* 0x000fe20002000000 */
[----:B------:R-:W-:Y:S05]  /*1410*/  BRA `(.L_x_15) ;  /* 0x0000000000047947 */ /* 0x000fea0003800000 */
.L_x_14:
[----:B------:R-:W-:Y:S06]  /*1420*/  BAR.SYNC.DEFER_BLOCKING 0x0 ;  /* 0x0000000000007b1d */ /* 0x000fec0000010000 */
.L_x_15:
[----:B------:R-:W-:Y:S02]  /*1430*/  ULDC UR4, c[0x0][0x28c] ;  /* 0x0000a30000047ab9 */ /* 0x000fe40000000800 */
[----:B------:R-:W-:-:S04]  /*1440*/  UIADD3 UR4, UR4, 0x3f, URZ ;  /* 0x0000003f04047890 */ /* 0x000fc8000fffe03f */
[----:B------:R-:W-:-:S04]  /*1450*/  USHF.R.S32.HI UR5, URZ, 0x1f, UR4 ;  /* 0x0000001f3f057899 */ /* 0x000fc80008011404 */
[----:B------:R-:W-:-:S04]  /*1460*/  ULEA.HI UR5, UR5, UR4, URZ, 0x6 ;  /* 0x0000000405057291 */ /* 0x000fc8000f8f303f */
[----:B------:R-:W-:Y:S01]  /*1470*/  USHF.R.S32.HI UR37, URZ, 0x6, UR5 ;  /* 0x000000063f257899 */ /* 0x000fe20008011405 */
[----:B------:R-:W-:Y:S11]  /*1480*/  @!P2 BRA `(.L_x_16) ;  /* 0x000000580090a947 */ /* 0x000ff60003800000 */
[----:B------:R-:W-:-:S06]  /*1490*/  UISETP.GT.U32.AND UP1, UPT, UR14, 0x1, UPT ;  /* 0x000000010e00788c */ /* 0x000fcc000bf24070 */
[----:B------:R-:W-:-:S13]  /*14a0*/  PLOP3.LUT P0, PT, PT, PT, UP1, 0x80, 0x0 ;  /* 0x000000000000781c */ /* 0x000fda0003f0f018 */
[----:B------:R-:W-:Y:S05]  /*14b0*/  @P0 EXIT ;  /* 0x000000000000094d */ /* 0x000fea0003800000 */
.L_x_17:
[----:B------:R-:W-:-:S08]  /*14c0*/  NOP ;  /* 0x0000000000007918 */ /* 0x000fd00000000000 */
[----:B------:R-:W0:Y:S02]  /*14d0*/  USETMAXREG.TRY_ALLOC.CTAPOOL UP1, 0xe8 ;  /* 0x000000e8000079c8 */ /* 0x000e240008020600 */
[----:B0-----:R-:W-:-:S13]  /*14e0*/  PLOP3.LUT P0, PT, PT, PT, UP1, 0x80, 0x0 ;  /* 0x000000000000781c */ /* 0x001fda0003f0f018 */
[----:B------:R-:W-:Y:S05]  /*14f0*/  @!P0 BRA `(.L_x_17) ;  /* 0xfffffffc00f08947 */ /* 0x000fea000383ffff */
[----:B------:R-:W-:-:S13]  /*1500*/  LOP3.LUT P0, RZ, R0, 0xff, RZ, 0xc0, !PT ;  /* 0x000000ff00ff7812 */ /* 0x000fda000780c0ff */
[----:B------:R-:W-:Y:S05]  /*1510*/  @!P0 EXIT ;  /* 0x000000000000894d */ /* 0x000fea0003800000 */
[----:B------:R-:W0:Y:S01]  /*1520*/  S2UR UR5, SR_CgaCtaId ;  /* 0x00000000000579c3 */ /* 0x000e220000008800 */
[CC--:B------:R-:W-:Y:S01]  /*1530*/  LEA.HI R0, R9.reuse, R4.reuse, RZ, 0x2 ;  /* 0x0000000409007211 */ /* 0x0c0fe200078f10ff */
[----:B------:R-:W-:Y:S01]  /*1540*/  UMOV UR42, 0x400 ;  /* 0x00000400002a7882 */ /* 0x000fe20000000000 */
[----:B------:R-:W-:Y:S01]  /*1550*/  LEA.HI R9, R9, R4, RZ, 0x5 ;  /* 0x0000000409097211 */ /* 0x000fe200078f28ff */
[----:B------:R-:W-:Y:S01]  /*1560*/  USHF.R.U32.HI UR4, URZ, 0x2, UR37 ;  /* 0x000000023f047899 */ /* 0x000fe20008011625 */
[--C-:B------:R-:W-:Y:S01]  /*1570*/  SHF.R.S32.HI R90, RZ, 0x2, R0.reuse ;  /* 0x00000002ff5a7819 */ /* 0x100fe20000011400 */
[----:B------:R-:W-:Y:S01]  /*1580*/  ULOP3.LUT UR45, UR37, 0x3, URZ, 0xc0, !UPT ;  /* 0x00000003252d7892 */ /* 0x000fe2000f8ec03f */
[----:B------:R-:W-:Y:S01]  /*1590*/  SHF.R.S32.HI R3, RZ, 0x1f, R0 ;  /* 0x0000001fff037819 */ /* 0x000fe20000011400 */
[----:B------:R-:W1:Y:S01]  /*15a0*/  LDC.64 R6, c[0x0][0x5c8] ;  /* 0x00017200ff067b82 */ /* 0x000e620000000a00 */
[----:B------:R-:W-:Y:S01]  /*15b0*/  SHF.R.S32.HI R9, RZ, 0x5, R9 ;  /* 0x00000005ff097819 */ /* 0x000fe20000011409 */
[----:B------:R-:W-:Y:S01]  /*15c0*/  UISETP.LT.AND UP1, UPT, UR37, 0x1, UPT ;  /* 0x000000012500788c */ /* 0x000fe2000bf21270 */
[----:B------:R-:W-:Y:S01]  /*15d0*/  LEA.HI R3, R3, R90, RZ, 0x3 ;  /* 0x0000005a03037211 */ /* 0x000fe200078f18ff */
[----:B------:R-:W-:Y:S01]  /*15e0*/  ULOP3.LUT UR4, UR4, 0x1, URZ, 0xc0, !UPT ;  /* 0x0000000104047892 */ /* 0x000fe2000f8ec03f */
[----:B------:R-:W-:-:S02]  /*15f0*/  ULDC UR44, c[0x0][0x658] ;  /* 0x00019600002c7ab9 */ /* 0x000fc40000000800 */
[----:B------:R-:W-:Y:S01]  /*1600*/  LOP3.LUT R3, R3, 0xfffffff8, RZ, 0xc0, !PT ;  /* 0xfffffff803037812 */ /* 0x000fe200078ec0ff */
[----:B------:R-:W2:Y:S01]  /*1610*/  LDC R96, c[0x0][0x288] ;  /* 0x0000a200ff607b82 */ /* 0x000ea20000000800 */
[----:B------:R-:W-:Y:S01]  /*1620*/  UMOV UR6, 0xffffffff ;  /* 0xffffffff00067882 */ /* 0x000fe20000000000 */
[----:B------:R-:W-:Y:S01]  /*1630*/  ULDC UR8, c[0x0][0x284] ;  /* 0x0000a10000087ab9 */ /* 0x000fe20000000800 */
[----:B------:R-:W-:Y:S01]  /*1640*/  USEL UR45, UR45, URZ, !UP0 ;  /* 0x0000003f2d2d7287 */ /* 0x000fe2000c000000 */
[----:B------:R-:W-:Y:S01]  /*1650*/  IMAD.IADD R90, R90, 0x1, -R3 ;  /* 0x000000015a5a7824 */ /* 0x000fe200078e0a03 */
[----:B------:R-:W-:Y:S01]  /*1660*/  LOP3.LUT R3, R0, 0xfffffffc, RZ, 0xc0, !PT ;  /* 0xfffffffc00037812 */ /* 0x000fe200078ec0ff */
[----:B------:R-:W-:Y:S01]  /*1670*/  VIADD R0, R97, 0xffffffff ;  /* 0xffffffff61007836 */ /* 0x000fe20000000000 */
[----:B------:R-:W-:Y:S01]  /*1680*/  USEL UR46, UR37, 0x1, UP1 ;  /* 0x00000001252e7887 */ /* 0x000fe20008800000 */
[--C-:B------:R-:W-:Y:S01]  /*1690*/  IMAD R99, R9, -0x10, -R90.reuse ;  /* 0xfffffff009637824 */ /* 0x100fe200078e0a5a */
[----:B0-----:R-:W-:Y:S01]  /*16a0*/  ULEA UR42, UR5, UR42, 0x18 ;  /* 0x0000002a052a7291 */ /* 0x001fe2000f8ec03f */
[----:B------:R-:W-:Y:S01]  /*16b0*/  IMAD.IADD R3, R4, 0x1, -R3 ;  /* 0x0000000104037824 */ /* 0x000fe200078e0a03 */
[C---:B------:R-:W-:Y:S01]  /*16c0*/  ISETP.NE.AND P0, PT, R0.reuse, RZ, PT ;  /* 0x000000ff0000720c */ /* 0x040fe20003f05270 */
[----:B------:R-:W-:Y:S01]  /*16d0*/  IMAD.SHL.U32 R0, R0, 0x8, RZ ;  /* 0x0000000800007824 */ /* 0x000fe200078e00ff */
[----:B------:R-:W-:Y:S01]  /*16e0*/  UIADD3 UR50, UR42, 0x50, URZ ;  /* 0x000000502a327890 */ /* 0x000fe2000fffe03f */
[--C-:B------:R-:W-:Y:S01]  /*16f0*/  SHF.R.S32.HI R91, RZ, 0x1f, R90.reuse ;  /* 0x0000001fff5b7819 */ /* 0x100fe2000001145a */
[----:B------:R-:W-:Y:S01]  /*1700*/  IMAD.SHL.U32 R92, R3, 0x2, RZ ;  /* 0x00000002035c7824 */ /* 0x000fe200078e00ff */
[----:B------:R-:W-:Y:S01]  /*1710*/  USHF.L.U32 UR6, UR6, UR44, URZ ;  /* 0x0000002c06067299 */ /* 0x000fe2000800063f */
[----:B------:R-:W-:Y:S01]  /*1720*/  LOP3.LUT R0, R0, 0x8, RZ, 0xc0, !PT ;  /* 0x0000000800007812 */ /* 0x000fe200078ec0ff */
[----:B------:R-:W-:Y:S01]  /*1730*/  UISETP.EQ.U32.AND UP0, UPT, UR4, 0x1, !UP0 ;  /* 0x000000010400788c */ /* 0x000fe2000c702070 */
[----:B------:R-:W-:Y:S01]  /*1740*/  IMAD.WIDE R90, R9, 0x10, R90 ;  /* 0x00000010095a7825 */ /* 0x000fe200078e025a */
[C---:B-1----:R-:W-:Y:S01]  /*1750*/  SHF.L.U64.HI R94, R6.reuse, 0x3, R7 ;  /* 0x00000003065e7819 */ /* 0x042fe20000010207 */
[----:B------:R-:W-:Y:S01]  /*1760*/  ULDC UR43, c[0x0][0x600] ;  /* 0x00018000002b7ab9 */ /* 0x000fe20000000800 */
[----:B------:R-:W-:Y:S01]  /*1770*/  SEL R100, RZ, 0x1, P0 ;  /* 0x00000001ff647807 */ /* 0x000fe20000000000 */
[----:B------:R-:W-:Y:S01]  /*1780*/  IMAD.SHL.U32 R95, R6, 0x8, RZ ;  /* 0x00000008065f7824 */ /* 0x000fe200078e00ff */
[----:B------:R-:W-:Y:S01]  /*1790*/  LEA R97, R97, UR50, 0x3 ;  /* 0x0000003261617c11 */ /* 0x000fe2000f8e18ff */
[----:B--2---:R-:W-:Y:S01]  /*17a0*/  IMAD R96, R3, -0x2, R96 ;  /* 0xfffffffe03607824 */ /* 0x004fe200078e0260 */
[C---:B------:R-:W-:Y:S01]  /*17b0*/  LOP3.LUT R101, R0.reuse, 0x8, RZ, 0x3c, !PT ;  /* 0x0000000800657812 */ /* 0x040fe200078e3cff */
[----:B------:R-:W-:Y:S01]  /*17c0*/  VIADD R99, R99, UR8 ;  /* 0x0000000863637c36 */ /* 0x000fe20008000000 */
[----:B------:R-:W-:Y:S01]  /*17d0*/  LOP3.LUT R98, R0, 0x18, RZ, 0x3c, !PT ;  /* 0x0000001800627812 */ /* 0x000fe200078e3cff */
[----:B------:R-:W-:Y:S01]  /*17e0*/  UMOV UR7, 0x1 ;  /* 0x0000000100077882 */ /* 0x000fe20000000000 */
[----:B------:R-:W-:Y:S01]  /*17f0*/  SHF.R.S32.HI R93, RZ, 0x1f, R92 ;  /* 0x0000001fff5d7819 */ /* 0x000fe2000001145c */
[----:B------:R-:W-:-:S02]  /*1800*/  ULOP3.LUT UR49, UR40, 0x1, URZ, 0xfc, !UPT ;  /* 0x0000000128317892 */ /* 0x000fc4000f8efc3f */
[----:B------:R-:W-:Y:S02]  /*1810*/  USHF.L.U32 UR36, UR37, 0x1, URZ ;  /* 0x0000000125247899 */ /* 0x000fe4000800063f */
[----:B------:R-:W-:Y:S02]  /*1820*/  USHF.L.U64.HI UR41, UR52, 0x1, UR39 ;  /* 0x0000000134297899 */ /* 0x000fe40008010227 */
[----:B------:R-:W-:Y:S02]  /*1830*/  UIADD3 UR43, UR43, -0x1, URZ ;  /* 0xffffffff2b2b7890 */ /* 0x000fe4000fffe03f */
[----:B------:R-:W-:Y:S02]  /*1840*/  USHF.L.U32 UR44, UR7, UR44, URZ ;  /* 0x0000002c072c7299 */ /* 0x000fe4000800063f */
[----:B------:R-:W-:Y:S02]  /*1850*/  UIADD3 UR46, -UR46, UR37, URZ ;  /* 0x000000252e2e7290 */ /* 0x000fe4000fffe13f */
[----:B------:R-:W-:-:S02]  /*1860*/  ULOP3.LUT UR47, URZ, UR6, URZ, 0x33, !UPT ;  /* 0x000000063f2f7292 */ /* 0x000fc4000f8e333f */
[----:B------:R-:W-:-:S12]  /*1870*/  USEL UR48, URZ, 0x1, !UP0 ;  /* 0x000000013f307887 */ /* 0x000fd8000c000000 */
.L_x_165:
[----:B------:R-:W-:-:S04]  /*1880*/  SHF.L.U32 R0, R100, 0x1f, RZ ;  /* 0x0000001f64007819 */ /* 0x000fc800000006ff */
[----:B------:R-:W0:Y:S02]  /*1890*/  SYNCS.PHASECHK.TRANS64.TRYWAIT P0, [R97+URZ+-0x8], R0 ;  /* 0xfffff800610075a7 */ /* 0x000e24000800017f */
[----:B012345:R-:W-:Y:S05]  /*18a0*/  @!P0 BRA `(.L_x_18) ;  /* 0x0000006400c88947 */ /* 0x03ffea0003800000 */
.L_x_187:
[----:B------:R-:W-:Y:S02]  /*18b0*/  ULDC UR4, c[0x0][0x28c] ;  /* 0x0000a30000047ab9 */ /* 0x000fe40000000800 */
[----:B------:R-:W-:-:S13]  /*18c0*/  ISETP.LT.AND P0, PT, RZ, UR4, PT ;  /* 0x00000004ff007c0c */ /* 0x000fda000bf01270 */
[----:B------:R-:W-:Y:S05]  /*18d0*/  @P0 BRA `(.L_x_19) ;  /* 0x0000000000400947 */ /* 0x000fea0003800000 */
[----:B0-----:R-:W-:Y:S01]  /*18e0*/  MOV R0, 0x0 ;  /* 0x0000000000007802 */ /* 0x001fe20000000f00 */
[----:B------:R-:W-:Y:S01]  /*18f0*/  ULDC.64 UR4, c[0x4][0x68] ;  /* 0x01001a0000047ab9 */ /* 0x000fe20000000a00 */
[----:B------:R-:W-:Y:S01]  /*1900*/  ULDC.64 UR6, c[0x4][0x8] ;  /* 0x0100020000067ab9 */ /* 0x000fe20000000a00 */
[----:B------:R-:W-:Y:S01]  /*1910*/  IMAD.U32 R4, RZ, RZ, UR4 ;  /* 0x00000004ff047e24 */ /* 0x000fe2000f8e00ff */
[----:B------:R0:W1:Y:S01]  /*1920*/  LDC.64 R14, c[0x4][R0] ;  /* 0x01000000000e7b82 */ /* 0x0000620000000a00 */
[----:B------:R-:W-:Y:S01]  /*1930*/  IMAD.U32 R5, RZ, RZ, UR5 ;  /* 0x00000005ff057e24 */ /* 0x000fe2000f8e00ff */
[----:B------:R-:W-:Y:S01]  /*1940*/  ULDC.64 UR4, c[0x4][0x70] ;  /* 0x01001c0000047ab9 */ /* 0x000fe20000000a00 */
[----:B------:R-:W-:Y:S02]  /*1950*/  IMAD.U32 R10, RZ, RZ, UR6 ;  /* 0x00000006ff0a7e24 */ /* 0x000fe4000f8e00ff */
[----:B------:R-:W-:Y:S02]  /*1960*/  IMAD.U32 R6, RZ, RZ, UR4 ;  /* 0x00000004ff067e24 */ /* 0x000fe4000f8e00ff */
[----:B------:R-:W-:-:S02]  /*1970*/  IMAD.U32 R7, RZ, RZ, UR5 ;  /* 0x00000005ff077e24 */ /* 0x000fc4000f8e00ff */
[----:B------:R-:W-:Y:S02]  /*1980*/  IMAD.U32 R11, RZ, RZ, UR7 ;  /* 0x00000007ff0b7e24 */ /* 0x000fe4000f8e00ff */
[----:B------:R-:W-:Y:S02]  /*1990*/  IMAD.MOV.U32 R8, RZ, RZ, 0x1e1 ;  /* 0x000001e1ff087424 */ /* 0x000fe400078e00ff */
[----:B------:R-:W-:Y:S02]  /*19a0*/  IMAD.MOV.U32 R12, RZ, RZ, 0x1 ;  /* 0x00000001ff0c7424 */ /* 0x000fe400078e00ff */
[----:B0-----:R-:W-:-:S07]  /*19b0*/  IMAD.MOV.U32 R13, RZ, RZ, RZ ;  /* 0x000000ffff0d7224 */ /* 0x001fce00078e00ff */
[----:B------:R-:W-:-:S07]  /*19c0*/  LEPC R20, `(.L_x_19) ;  /* 0x000000001014794e */ /* 0x000fce0000000000 */
[----:B-1---5:R-:W-:Y:S05]  /*19d0*/  CALL.ABS.NOINC R14 ;  /* 0x000000000e007343 */ /* 0x022fea0003c00000 */
.L_x_19:
[----:B0-----:R-:W-:-:S05]  /*19e0*/  IMAD.U32 R0, RZ, RZ, UR49 ;  /* 0x00000031ff007e24 */ /* 0x001fca000f8e00ff */
[----:B------:R-:W-:-:S13]  /*19f0*/  ISETP.NE.AND P0, PT, R0, 0x3, PT ;  /* 0x000000030000780c */ /* 0x000fda0003f05270 */
[----:B------:R-:W-:Y:S05]  /*1a00*/  @!P0 BRA `(.L_x_20) ;  /* 0x0000000000048947 */ /* 0x000fea0003800000 */
[----:B------:R-:W-:Y:S01]  /*1a10*/  BPT.TRAP 0x1 ;  /* 0x000000040000795c */ /* 0x000fe20000300000 */
.L_x_20:
[----:B------:R-:W-:Y:S02]  /*1a20*/  IMAD.U32 R3, RZ, RZ, UR45 ;  /* 0x0000002dff037e24 */ /* 0x000fe4000f8e00ff */
[----:B------:R-:W-:-:S03]  /*1a30*/  IMAD.U32 R0, RZ, RZ, UR48 ;  /* 0x00000030ff007e24 */ /* 0x000fc6000f8e00ff */
[----:B------:R-:W-:Y:S02]  /*1a40*/  LEA R3, R3, UR42, 0x3 ;  /* 0x0000002a03037c11 */ /* 0x000fe4000f8e18ff */
[----:B------:R-:W-:-:S04]  /*1a50*/  SHF.L.U32 R0, R0, 0x1f, RZ ;  /* 0x0000001f00007819 */ /* 0x000fc800000006ff */
[----:B------:R0:W1:Y:S01]  /*1a60*/  SYNCS.PHASECHK.TRANS64.TRYWAIT P1, [R3+URZ], R0 ;  /* 0x00000000030075a7 */ /* 0x000062000802017f */
[----:B------:R-:W-:Y:S05]  /*1a70*/  @!P0 BRA `(.L_x_21) ;  /* 0x0000000000048947 */ /* 0x000fea0003800000 */
[----:B------:R-:W-:Y:S01]  /*1a80*/  BPT.TRAP 0x1 ;  /* 0x000000040000795c */ /* 0x000fe20000300000 */
.L_x_21:
[----:B------:R-:W-:-:S05]  /*1a90*/  IMAD.U32 R4, RZ, RZ, UR46 ;  /* 0x0000002eff047e24 */ /* 0x000fca000f8e00ff */
[----:B------:R-:W-:Y:S01]  /*1aa0*/  ISETP.GE.AND P2, PT, R4, 0x1, PT ;  /* 0x000000010400780c */ /* 0x000fe20003f46270 */
[----:B-1----:R-:W-:-:S12]  /*1ab0*/  @P1 BRA `(.L_x_22) ;  /* 0x0000000000081947 */ /* 0x002fd80003800000 */
[----:B------:R-:W1:Y:S02]  /*1ac0*/  SYNCS.PHASECHK.TRANS64.TRYWAIT P1, [R3+URZ], R0 ;  /* 0x00000000030075a7 */ /* 0x000e64000802017f */
[----:B-1----:R-:W-:Y:S05]  /*1ad0*/  @!P1 BRA `(.L_x_23) ;  /* 0x0000006400509947 */ /* 0x002fea0003800000 */
.L_x_22:
[----:B------:R-:W-:Y:S05]  /*1ae0*/  WARPSYNC.ALL ;  /* 0x0000000000007948 */ /* 0x000fea0003800000 */
[----:B------:R-:W-:Y:S01]  /*1af0*/  UIADD3 UR4, UR42, 0x180, URZ ;  /* 0x000001802a047890 */ /* 0x000fe2000fffe03f */
[----:B------:R-:W-:Y:S01]  /*1b00*/  WARPGROUP.ARRIVE ;  /* 0x00000000000079c5 */ /* 0x000fe20000000000 */
[----:B------:R-:W-:Y:S02]  /*1b10*/  UIADD3 UR5, UR42, 0x10180, URZ ;  /* 0x000101802a057890 */ /* 0x000fe4000fffe03f */
[----:B------:R-:W-:Y:S02]  /*1b20*/  USHF.R.U32.HI UR4, URZ, 0x4, UR4 ;  /* 0x000000043f047899 */ /* 0x000fe40008011604 */
[----:B------:R-:W-:-:S02]  /*1b30*/  USHF.R.U32.HI UR5, URZ, 0x4, UR5 ;  /* 0x000000043f057899 */ /* 0x000fc40008011605 */
[----:B------:R-:W-:Y:S02]  /*1b40*/  ULOP3.LUT UR4, UR4, 0x3fff, URZ, 0xc0, !UPT ;  /* 0x00003fff04047892 */ /* 0x000fe4000f8ec03f */
[----:B------:R-:W-:Y:S02]  /*1b50*/  ULOP3.LUT UR5, UR5, 0x3fff, URZ, 0xc0, !UPT ;  /* 0x00003fff05057892 */ /* 0x000fe4000f8ec03f */
[----:B------:R-:W-:Y:S02]  /*1b60*/  ULOP3.LUT UR8, UR4, 0x10000, URZ, 0xfc, !UPT ;  /* 0x0001000004087892 */ /* 0x000fe4000f8efc3f */
[----:B------:R-:W-:Y:S02]  /*1b70*/  ULOP3.LUT UR9, UR5, 0x10000, URZ, 0xfc, !UPT ;  /* 0x0001000005097892 */ /* 0x000fe4000f8efc3f */
[----:B------:R-:W-:Y:S02]  /*1b80*/  ULEA UR11, UR45, UR8, 0xa ;  /* 0x000000082d0b7291 */ /* 0x000fe4000f8e503f */
[----:B------:R-:W-:Y:S01]  /*1b90*/  ULEA UR10, UR45, UR9, 0xb ;  /* 0x000000092d0a7291 */ /* 0x000fe2000f8e583f */
[----:B------:R-:W-:Y:S01]  /*1ba0*/  UMOV UR5, 0x40000040 ;  /* 0x4000004000057882 */ /* 0x000fe20000000000 */
[----:B------:R-:W-:-:S03]  /*1bb0*/  UMOV UR7, 0x40000040 ;  /* 0x4000004000077882 */ /* 0x000fc60000000000 */
[----:B------:R-:W-:Y:S02]  /*1bc0*/  UMOV UR4, UR11 ;  /* 0x0000000b00047c82 */ /* 0x000fe40008000000 */
[----:B------:R-:W-:Y:S02]  /*1bd0*/  UMOV UR6, UR10 ;  /* 0x0000000a00067c82 */ /* 0x000fe40008000000 */
[----:B------:R-:W-:Y:S01]  /*1be0*/  HGMMA.64x128x8.F32.TF32 R24, gdesc[UR4], RZ, !UPT, gsb0 ;  /* 0x05e00000041879f0 */ /* 0x000fe2000c0028ff */
[----:B------:R-:W-:Y:S02]  /*1bf0*/  UIADD3 UR4, UR11, 0x2, URZ ;  /* 0x000000020b047890 */ /* 0x000fe4000fffe03f */
[----:B------:R-:W-:Y:S01]  /*1c00*/  UIADD3 UR6, UR10, 0x2, URZ ;  /* 0x000000020a067890 */ /* 0x000fe2000fffe03f */
[----:B------:R-:W-:Y:S01]  /*1c10*/  UMOV UR5, 0x40000040 ;  /* 0x4000004000057882 */ /* 0x000fe20000000000 */
[----:B------:R-:W-:Y:S01]  /*1c20*/  UMOV UR7, 0x40000040 ;  /* 0x4000004000077882 */ /* 0x000fe20000000000 */
[----:B------:R-:W-:-:S02]  /*1c30*/  WARPGROUP.DEPBAR.LE gsb0, 0x0 ;  /* 0x00008000000079c5 */ /* 0x000fc40000010000 */
[----:B------:R-:W-:-:S06]  /*1c40*/  WARPGROUP.ARRIVE ;  /* 0x00000000000079c5 */ /* 0x000fcc0000000000 */
[----:B------:R-:W-:Y:S01]  /*1c50*/  HGMMA.64x128x8.F32.TF32 R24, gdesc[UR4], R24, gsb0 ;  /* 0x05e00000041879f0 */ /* 0x000fe20008002818 */
[----:B------:R-:W-:Y:S02]  /*1c60*/  UIADD3 UR4, UR11, 0x4, URZ ;  /* 0x000000040b047890 */ /* 0x000fe4000fffe03f */
[----:B------:R-:W-:Y:S01]  /*1c70*/  UIADD3 UR6, UR10, 0x4, URZ ;  /* 0x000000040a067890 */ /* 0x000fe2000fffe03f */
[----:B------:R-:W-:Y:S01]  /*1c80*/  UMOV UR5, 0x40000040 ;  /* 0x4000004000057882 */ /* 0x000fe20000000000 */
[----:B------:R-:W-:Y:S01]  /*1c90*/  UMOV UR7, 0x40000040 ;  /* 0x4000004000077882 */ /* 0x000fe20000000000 */
[----:B------:R-:W-:Y:S02]  /*1ca0*/  WARPGROUP.DEPBAR.LE gsb0, 0x0 ;  /* 0x00008000000079c5 */ /* 0x000fe40000010000 */
        /* <DEDUP_REMOVED lines=36> */
[----:B------:R-:W-:Y:S03]  /*1ef0*/  HGMMA.64x128x8.F32.TF32 R24, gdesc[UR4], R24, gsb0 ;  /* 0x05e00000041879f0 */ /* 0x000fe60008002818 */
[----:B------:R-:W-:Y:S02]  /*1f00*/  WARPGROUP.DEPBAR.LE gsb0, 0x0 ;  /* 0x00008000000079c5 */ /* 0x000fe40000010000 */
[----:B------:R-:W-:Y:S05]  /*1f10*/  @!P2 BRA `(.L_x_24) ;  /* 0x000000040088a947 */ /* 0x000fea0003800000 */
[----:B------:R-:W-:Y:S01]  /*1f20*/  UIADD3 UR10, UR45, 0x1, URZ ;  /* 0x000000012d0a7890 */ /* 0x000fe2000fffe03f */
[----:B01----:R-:W-:Y:S02]  /*1f30*/  IMAD.U32 R0, RZ, RZ, UR46 ;  /* 0x0000002eff007e24 */ /* 0x003fe4000f8e00ff */
[----:B------:R-:W-:Y:S01]  /*1f40*/  IMAD.U32 R3, RZ, RZ, UR45 ;  /* 0x0000002dff037e24 */ /* 0x000fe2000f8e00ff */
[----:B------:R-:W-:-:S04]  /*1f50*/  UISETP.NE.AND UP0, UPT, UR10, 0x4, UPT ;  /* 0x000000040a00788c */ /* 0x000fc8000bf05270 */
[----:B------:R-:W-:Y:S02]  /*1f60*/  USEL UR4, URZ, 0x1, UP0 ;  /* 0x000000013f047887 */ /* 0x000fe40008000000 */
[----:B------:R-:W-:Y:S02]  /*1f70*/  USEL UR10, UR10, URZ, UP0 ;  /* 0x0000003f0a0a7287 */ /* 0x000fe40008000000 */
[----:B------:R-:W-:-:S06]  /*1f80*/  ULOP3.LUT UR4, UR48, UR4, URZ, 0x3c, !UPT ;  /* 0x0000000430047292 */ /* 0x000fcc000f8e3c3f */
[----:B------:R-:W-:-:S07]  /*1f90*/  IMAD.U32 R6, RZ, RZ, UR4 ;  /* 0x00000004ff067e24 */ /* 0x000fce000f8e00ff */
.L_x_31:
[----:B------:R-:W-:Y:S05]  /*1fa0*/  @!P0 BRA `(.L_x_25) ;  /* 0x0000000000048947 */ /* 0x000fea0003800000 */
[----:B------:R-:W-:Y:S01]  /*1fb0*/  BPT.TRAP 0x1 ;  /* 0x000000040000795c */ /* 0x000fe20000300000 */
.L_x_25:
[----:B------:R-:W-:Y:S01]  /*1fc0*/  ULEA UR4, UR10, UR42, 0x3 ;  /* 0x0000002a0a047291 */ /* 0x000fe2000f8e183f */
[----:B------:R-:W-:-:S08]  /*1fd0*/  SHF.L.U32 R4, R6, 0x1f, RZ ;  /* 0x0000001f06047819 */ /* 0x000fd000000006ff */
[----:B------:R0:W1:Y:S01]  /*1fe0*/  SYNCS.PHASECHK.TRANS64.TRYWAIT P1, [UR4], R4 ;  /* 0x00000004ff0075a7 */ /* 0x0000620008020144 */
[----:B------:R-:W-:Y:S05]  /*1ff0*/  @!P0 BRA `(.L_x_26) ;  /* 0x0000000000048947 */ /* 0x000fea0003800000 */
[----:B------:R-:W-:Y:S01]  /*2000*/  BPT.TRAP 0x1 ;  /* 0x000000040000795c */ /* 0x000fe20000300000 */
.L_x_26:
[----:B-1----:R-:W-:Y:S05]  /*2010*/  @P1 BRA `(.L_x_27) ;  /* 0x0000000000081947 */ /* 0x002fea0003800000 */
[----:B------:R-:W1:Y:S02]  /*2020*/  SYNCS.PHASECHK.TRANS64.TRYWAIT P1, [UR4], R4 ;  /* 0x00000004ff0075a7 */ /* 0x000e640008020144 */
[----:B-1----:R-:W-:Y:S05]  /*2030*/  @!P1 BRA `(.L_x_28) ;  /* 0x00000060000c9947 */ /* 0x002fea0003800000 */
.L_x_27:
[----:B------:R-:W-:Y:S01]  /*2040*/  ULEA UR12, UR10, UR8, 0xa ;  /* 0x000000080a0c7291 */ /* 0x000fe2000f8e503f */
[----:B------:R-:W-:Y:S01]  /*2050*/  WARPGROUP.ARRIVE ;  /* 0x00000000000079c5 */ /* 0x000fe20000000000 */
[----:B------:R-:W-:Y:S01]  /*2060*/  ULEA UR11, UR10, UR9, 0xb ;  /* 0x000000090a0b7291 */ /* 0x000fe2000f8e583f */
[----:B------:R-:W-:Y:S01]  /*2070*/  UMOV UR5, 0x40000040 ;  /* 0x4000004000057882 */ /* 0x000fe20000000000 */
[----:B------:R-:W-:-:S03]  /*2080*/  UMOV UR7, 0x40000040 ;  /* 0x4000004000077882 */ /* 0x000fc60000000000 */
[----:B------:R-:W-:Y:S02]  /*2090*/  UMOV UR4, UR12 ;  /* 0x0000000c00047c82 */ /* 0x000fe40008000000 */
[----:B------:R-:W-:Y:S02]  /*20a0*/  UMOV UR6, UR11 ;  /* 0x0000000b00067c82 */ /* 0x000fe40008000000 */
[----:B------:R-:W-:Y:S01]  /*20b0*/  HGMMA.64x128x8.F32.TF32 R24, gdesc[UR4], R24, gsb0 ;  /* 0x05e00000041879f0 */ /* 0x000fe20008002818 */
        /* <DEDUP_REMOVED lines=51> */
[----:B------:R-:W-:Y:S01]  /*23f0*/  BPT.TRAP 0x1 ;  /* 0x000000040000795c */ /* 0x000fe20000300000 */
.L_x_29:
[----:B------:R-:W-:Y:S01]  /*2400*/  ISETP.NE.AND P1, PT, R23, RZ, PT ;  /* 0x000000ff1700720c */ /* 0x000fe20003f25270 */
[----:B------:R-:W-:-:S12]  /*2410*/  UISETP.GT.U32.AND UP0, UPT, UR40, 0x1, UPT ;  /* 0x000000012800788c */ /* 0x000fd8000bf04070 */
[----:B01----:R-:W-:-:S05]  /*2420*/  @P1 LEA R4, R3, UR42, 0x3 ;  /* 0x0000002a03041c11 */ /* 0x003fca000f8e18ff */
[----:B------:R-:W-:-:S05]  /*2430*/  @P1 VIADD R5, R4, 0x20 ;  /* 0x0000002004051836 */ /* 0x000fca0000000000 */
[----:B------:R-:W-:-:S04]  /*2440*/  @P1 PRMT R5, R22, 0x654, R5 ;  /* 0x0000065416051816 */ /* 0x000fc80000000005 */
[----:B------:R0:W-:Y:S01]  /*2450*/  @P1 SYNCS.ARRIVE.TRANS64.RED.A1T0 RZ, [R5+URZ], RZ ;  /* 0x000000ff05ff19a7 */ /* 0x0001e2000810043f */
[----:B------:R-:W-:-:S13]  /*2460*/  PLOP3.LUT P1, PT, PT, PT, UP0, 0x80, 0x0 ;  /* 0x000000000000781c */ /* 0x000fda0003f2f008 */
[----:B0-----:R-:W-:Y:S05]  /*2470*/  @P1 BRA `(.L_x_30) ;  /* 0x0000000000041947 */ /* 0x001fea0003800000 */
[----:B------:R-:W-:Y:S01]  /*2480*/  BPT.TRAP 0x1 ;  /* 0x000000040000795c */ /* 0x000fe20000300000 */
.L_x_30:
[----:B------:R-:W-:Y:S01]  /*2490*/  UIADD3 UR10, UR10, 0x1, URZ ;  /* 0x000000010a0a7890 */ /* 0x000fe2000fffe03f */
[C---:B------:R-:W-:Y:S01]  /*24a0*/  ISETP.GT.AND P2, PT, R0.reuse, 0x1, PT ;  /* 0x000000010000780c */ /* 0x040fe20003f44270 */
[----:B------:R-:W-:Y:S02]  /*24b0*/  VIADD R3, R3, 0x1 ;  /* 0x0000000103037836 */ /* 0x000fe40000000000 */
[----:B------:R-:W-:Y:S01]  /*24c0*/  UISETP.NE.AND UP0, UPT, UR10, 0x4, UPT ;  /* 0x000000040a00788c */ /* 0x000fe2000bf05270 */
[----:B------:R-:W-:Y:S02]  /*24d0*/  VIADD R0, R0, 0xffffffff ;  /* 0xffffffff00007836 */ /* 0x000fe40000000000 */
[C---:B------:R-:W-:Y:S01]  /*24e0*/  ISETP.NE.AND P1, PT, R3.reuse, 0x4, PT ;  /* 0x000000040300780c */ /* 0x040fe20003f25270 */
[----:B------:R-:W-:Y:S02]  /*24f0*/  USEL UR4, URZ, 0x1, UP0 ;  /* 0x000000013f047887 */ /* 0x000fe40008000000 */
[----:B------:R-:W-:Y:S01]  /*2500*/  USEL UR10, UR10, URZ, UP0 ;  /* 0x0000003f0a0a7287 */ /* 0x000fe20008000000 */
[----:B------:R-:W-:-:S03]  /*2510*/  SEL R3, R3, RZ, P1 ;  /* 0x000000ff03037207 */ /* 0x000fc60000800000 */
[----:B------:R-:W-:Y:S01]  /*2520*/  LOP3.LUT R6, R6, UR4, RZ, 0x3c, !PT ;  /* 0x0000000406067c12 */ /* 0x000fe2000f8e3cff */
[----:B------:R-:W-:Y:S07]  /*2530*/  @P2 BRA `(.L_x_31) ;  /* 0xfffffff800982947 */ /* 0x000fee000383ffff */
.L_x_24:
[----:B01----:R-:W0:Y:S01]  /*2540*/  LDC R0, c[0x0][0x28c] ;  /* 0x0000a300ff007b82 */ /* 0x003e220000000800 */
[----:B------:R1:W-:Y:S01]  /*2550*/  SYNCS.ARRIVE.TRANS64.A1T0 RZ, [R101+UR50], RZ ;  /* 0x000000ff65ff79a7 */ /* 0x0003e20008100032 */
[----:B0-----:R-:W-:-:S13]  /*2560*/  ISETP.GE.AND P1, PT, R0, 0x1, PT ;  /* 0x000000010000780c */ /* 0x001fda0003f26270 */
[----:B-1----:R-:W-:Y:S05]  /*2570*/  @!P1 BRA `(.L_x_32) ;  /* 0x0000000000409947 */ /* 0x002fea0003800000 */
[----:B------:R-:W-:Y:S05]  /*2580*/  @!P0 BRA `(.L_x_33) ;  /* 0x0000000000048947 */ /* 0x000fea0003800000 */
[----:B------:R-:W-:Y:S01]  /*2590*/  BPT.TRAP 0x1 ;  /* 0x000000040000795c */ /* 0x000fe20000300000 */
.L_x_33:
[----:B------:R-:W-:Y:S01]  /*25a0*/  ISETP.NE.AND P0, PT, R23, RZ, PT ;  /* 0x000000ff1700720c */ /* 0x000fe20003f05270 */
[----:B------:R-:W-:-:S12]  /*25b0*/  IMAD.U32 R3, RZ, RZ, UR42 ;  /* 0x0000002aff037e24 */ /* 0x000fd8000f8e00ff */
[----:B------:R-:W-:-:S05]  /*25c0*/  VOTEU.ANY UP0, P0 ;  /* 0x00000000003f7886 */ /* 0x000fca0000000100 */
[----:B------:R-:W-:Y:S02]  /*25d0*/  @UP0 UIADD3 UR4, UR46, UR45, URZ ;  /* 0x0000002d2e040290 */ /* 0x000fe4000fffe03f */
[----:B------:R-:W-:-:S04]  /*25e0*/  UISETP.GT.U32.AND UP0, UPT, UR40, 0x1, UPT ;  /* 0x000000012800788c */ /* 0x000fc8000bf04070 */
[----:B------:R-:W-:-:S04]  /*25f0*/  IMAD.U32 R0, RZ, RZ, UR4 ;  /* 0x00000004ff007e24 */ /* 0x000fc8000f8e00ff */
[----:B------:R-:W-:-:S05]  /*2600*/  @P0 IMAD.SHL.U32 R0, R0, 0x8, RZ ;  /* 0x0000000800000824 */ /* 0x000fca00078e00ff */
[----:B------:R-:W-:-:S04]  /*2610*/  @P0 LOP3.LUT R0, R0, 0x18, RZ, 0xc0, !PT ;  /* 0x0000001800000812 */ /* 0x000fc800078ec0ff */
[----:B------:R-:W-:-:S04]  /*2620*/  @P0 IADD3 R3, R3, 0x20, R0 ;  /* 0x0000002003030810 */ /* 0x000fc80007ffe000 */
[----:B------:R-:W-:-:S04]  /*2630*/  @P0 PRMT R3, R22, 0x654, R3 ;  /* 0x0000065416030816 */ /* 0x000fc80000000003 */
[----:B------:R0:W-:Y:S01]  /*2640*/  @P0 SYNCS.ARRIVE.TRANS64.RED.A1T0 RZ, [R3+URZ], RZ ;  /* 0x000000ff03ff09a7 */ /* 0x0001e2000810043f */
[----:B------:R-:W-:-:S13]  /*2650*/  PLOP3.LUT P0, PT, PT, PT, UP0, 0x80, 0x0 ;  /* 0x000000000000781c */ /* 0x000fda0003f0f008 */
[----:B0-----:R-:W-:Y:S05]  /*2660*/  @P0 BRA `(.L_x_32) ;  /* 0x0000000000040947 */ /* 0x001fea0003800000 */
[----:B------:R-:W-:Y:S01]  /*2670*/  BPT.TRAP 0x1 ;  /* 0x000000040000795c */ /* 0x000fe20000300000 */
.L_x_32:
[----:B------:R-:W-:Y:S02]  /*2680*/  SHF.L.U32 R0, R100, 0x1f, RZ ;  /* 0x0000001f64007819 */ /* 0x000fe400000006ff */
[----:B------:R-:W-:Y:S02]  /*2690*/  SHF.R.S32.HI R9, RZ, 0x1f, R19 ;  /* 0x0000001fff097819 */ /* 0x000fe40000011413 */
[----:B------:R-:W0:Y:S02]  /*26a0*/  SYNCS.PHASECHK.TRANS64.TRYWAIT P0, [R97+URZ+0x8], R0 ;  /* 0x00000800610075a7 */ /* 0x000e24000800017f */
[----:B0-----:R-:W-:Y:S05]  /*26b0*/  @!P0 BRA `(.L_x_34) ;  /* 0x0000005800848947 */ /* 0x001fea0003800000 */
.L_x_188:
[----:B------:R-:W-:Y:S01]  /*26c0*/  ULDC.64 UR4, c[0x0][0x5d0] ;  /* 0x0001740000047ab9 */ /* 0x000fe20000000a00 */
[----:B------:R-:W-:Y:S01]  /*26d0*/  ULDC UR6, c[0x0][0x284] ;  /* 0x0000a10000067ab9 */ /* 0x000fe20000000800 */
[----:B0-----:R-:W-:Y:S02]  /*26e0*/  IMAD R0, R9, UR4, RZ ;  /* 0x0000000409007c24 */ /* 0x001fe4000f8e02ff */
[----:B------:R-:W-:Y:S02]  /*26f0*/  IMAD.SHL.U32 R10, R2, 0x80, RZ ;  /* 0x00000080020a7824 */ /* 0x000fe400078e00ff */
[C---:B------:R-:W-:Y:S02]  /*2700*/  IMAD R5, R19.reuse, UR5, R0 ;  /* 0x0000000513057c24 */ /* 0x040fe4000f8e0200 */
[----:B------:R-:W-:Y:S01]  /*2710*/  IMAD.SHL.U32 R0, R18, 0x40, RZ ;  /* 0x0000004012007824 */ /* 0x000fe200078e00ff */
[----:B------:R-:W-:Y:S01]  /*2720*/  SHF.R.S32.HI R11, RZ, 0x1f, R10 ;  /* 0x0000001fff0b7819 */ /* 0x000fe2000001140a */
[----:B------:R-:W-:Y:S01]  /*2730*/  IMAD.WIDE.U32 R2, R19, UR4, R92 ;  /* 0x0000000413027c25 */ /* 0x000fe2000f8e005c */
[----:B------:R-:W-:-:S02]  /*2740*/  ULDC.64 UR4, c[0x0][0x5c8] ;  /* 0x0001720000047ab9 */ /* 0x000fc40000000a00 */
[----:B------:R-:W-:Y:S01]  /*2750*/  ISETP.GE.AND P0, PT, R0, UR6, PT ;  /* 0x0000000600007c0c */ /* 0x000fe2000bf06270 */
[----:B------:R-:W-:Y:S01]  /*2760*/  ULDC UR6, c[0x0][0x288] ;  /* 0x0000a20000067ab9 */ /* 0x000fe20000000800 */
[----:B------:R-:W-:Y:S01]  /*2770*/  IADD3 R2, P1, R10, R2, RZ ;  /* 0x000000020a027210 */ /* 0x000fe20007f3e0ff */
[----:B------:R-:W-:Y:S01]  /*2780*/  IMAD.WIDE R20, R18, 0x40, R90 ;  /* 0x0000004012147825 */ /* 0x000fe200078e025a */
[----:B------:R-:W-:Y:S02]  /*2790*/  ISETP.GE.OR P0, PT, R10, UR6, P0 ;  /* 0x000000060a007c0c */ /* 0x000fe40008706670 */
[----:B------:R-:W-:Y:S01]  /*27a0*/  IADD3.X R3, R11, R3, R5, P1, !PT ;  /* 0x000000030b037210 */ /* 0x000fe20000ffe405 */
[----:B------:R-:W-:-:S04]  /*27b0*/  IMAD R7, R21, UR4, RZ ;  /* 0x0000000415077c24 */ /* 0x000fc8000f8e02ff */
[C---:B------:R-:W-:Y:S02]  /*27c0*/  IMAD R7, R20.reuse, UR5, R7 ;  /* 0x0000000514077c24 */ /* 0x040fe4000f8e0207 */
[----:B------:R-:W-:-:S04]  /*27d0*/  IMAD.WIDE.U32 R102, R20, UR4, R2 ;  /* 0x0000000414667c25 */ /* 0x000fc8000f8e0002 */
[----:B------:R-:W-:Y:S05]  /*27e0*/  @P0 BRA `(.L_x_35) ;  /* 0x0000003c00d80947 */ /* 0x000fea0003800000 */
[----:B-----5:R-:W-:Y:S01]  /*27f0*/  FSETP.NEU.AND P1, PT, R89, RZ, PT ;  /* 0x000000ff5900720b */ /* 0x020fe20003f2d000 */
[----:B------:R-:W-:Y:S01]  /*2800*/  IMAD.IADD R14, R96, 0x1, -R10 ;  /* 0x00000001600e7824 */ /* 0x000fe200078e0a0a */
[----:B------:R-:W-:Y:S01]  /*2810*/  BSSY B0, `(.L_x_35) ;  /* 0x00003f3000007945 */ /* 0x000fe20003800000 */
[----:B------:R-:W-:Y:S02]  /*2820*/  IMAD.IADD R0, R99, 0x1, -R0 ;  /* 0x0000000163007824 */ /* 0x000fe400078e0a00 */
[----:B------:R-:W-:Y:S01]  /*2830*/  IMAD.IADD R7, R103, 0x1, R7 ;  /* 0x0000000167077824 */ /* 0x000fe200078e0207 */
[----:B------:R-:W-:-:S04]  /*2840*/  ISETP.GT.AND P0, PT, R14, RZ, PT ;  /* 0x000000ff0e00720c */ /* 0x000fc80003f04270 */
[----:B------:R-:W-:-:S03]  /*2850*/  ISETP.GT.AND P2, PT, R0, RZ, P0 ;  /* 0x000000ff0000720c */ /* 0x000fc60000744270 */
[----:B------:R-:W-:Y:S10]  /*2860*/  @!P1 BRA `(.L_x_36) ;  /* 0x0000002c001c9947 */ /* 0x000ff40003800000 */
[----:B------:R-:W0:Y:S01]  /*2870*/  LDC.64 R104, c[0x0][0x5b8] ;  /* 0x00016e00ff687b82 */ /* 0x000e220000000a00 */
[----:B------:R-:W-:-:S07]  /*2880*/  ULDC.64 UR4, c[0x0][0x5c0] ;  /* 0x0001700000047ab9 */ /* 0x000fce0000000a00 */
[----:B------:R-:W1:Y:S08]  /*2890*/  LDC.64 R106, c[0x0][0x5b0] ;  /* 0x00016c00ff6a7b82 */ /* 0x000e700000000a00 */
[----:B------:R-:W2:Y:S01]  /*28a0*/  LDC.64 R108, c[0x0][0x5a8] ;  /* 0x00016a00ff6c7b82 */ /* 0x000ea20000000a00 */
[-C--:B0-----:R-:W-:Y:S02]  /*28b0*/  IMAD R4, R9, R104.reuse, RZ ;  /* 0x0000006809047224 */ /* 0x081fe400078e02ff */
[----:B------:R-:W-:-:S04]  /*28c0*/  IMAD.WIDE.U32 R2, R19, R104, R92 ;  /* 0x0000006813027225 */ /* 0x000fc800078e005c */
[----:B------:R-:W-:Y:S01]  /*28d0*/  IMAD R103, R19, R105, R4 ;  /* 0x0000006913677224 */ /* 0x000fe200078e0204 */
[----:B------:R-:W-:Y:S01]  /*28e0*/  IADD3 R4, P1, R10, R2, RZ ;  /* 0x000000020a047210 */ /* 0x000fe20007f3e0ff */
[----:B-1----:R-:W-:-:S03]  /*28f0*/  IMAD R2, R21, R106, RZ ;  /* 0x0000006a15027224 */ /* 0x002fc600078e02ff */
[----:B------:R-:W-:Y:S01]  /*2900*/  IADD3.X R5, R11, R3, R103, P1, !PT ;  /* 0x000000030b057210 */ /* 0x000fe20000ffe467 */
[C---:B------:R-:W-:Y:S02]  /*2910*/  IMAD R21, R20.reuse, R107, R2 ;  /* 0x0000006b14157224 */ /* 0x040fe400078e0202 */
[----:B------:R-:W-:-:S04]  /*2920*/  IMAD.WIDE.U32 R2, R20, R106, R4 ;  /* 0x0000006a14027225 */ /* 0x000fc800078e0004 */
[----:B------:R-:W-:Y:S01]  /*2930*/  IMAD.IADD R3, R3, 0x1, R21 ;  /* 0x0000000103037824 */ /* 0x000fe200078e0215 */
[----:B--2---:R-:W-:-:S04]  /*2940*/  LEA R8, P1, R2, R108, 0x2 ;  /* 0x0000006c02087211 */ /* 0x004fc800078210ff */
[----:B------:R-:W-:-:S05]  /*2950*/  LEA.HI.X R9, R2, R109, R3, 0x2, P1 ;  /* 0x0000006d02097211 */ /* 0x000fca00008f1403 */
[----:B------:R0:W2:Y:S01]  /*2960*/  @P2 LDG.E.LTC128B R15, desc[UR54][R8.64] ;  /* 0x00000036080f2981 */ /* 0x0000a2000c1e1920 */
[----:B------:R-:W-:Y:S01]  /*2970*/  IMAD.WIDE.U32 R2, R20, R106, R10 ;  /* 0x0000006a14027225 */ /* 0x000fe200078e000a */
[----:B------:R-:W-:Y:S01]  /*2980*/  LEA R6, P3, R102, UR4, 0x2 ;  /* 0x0000000466067c11 */ /* 0x000fe2000f8610ff */
[----:B------:R-:W-:Y:S01]  /*2990*/  BSSY B1, `(.L_x_37) ;  /* 0x0000014000017945 */ /* 0x000fe20003800000 */
[----:B------:R-:W-:Y:S02]  /*29a0*/  IADD3 R12, P1, R92, R2, RZ ;  /* 0x000000025c0c7210 */ /* 0x000fe40007f3e0ff */
[----:B------:R-:W-:Y:S02]  /*29b0*/  LEA.HI.X R7, R102, UR5, R7, 0x2, P3 ;  /* 0x0000000566077c11 */ /* 0x000fe400098f1407 */
[----:B------:R-:W-:Y:S01]  /*29c0*/  IADD3.X R13, R93, R21, R3, P1, !PT ;  /* 0x000000155d0d7210 */ /* 0x000fe20000ffe403 */
[----:B0-----:R-:W-:Y:S01]  /*29d0*/  IMAD.SHL.U32 R8, R106, 0x8, RZ ;  /* 0x000000086a087824 */ /* 0x001fe200078e00ff */
[----:B------:R-:W-:-:S02]  /*29e0*/  ISETP.GT.AND P1, PT, R14, 0x1, PT ;  /* 0x000000010e00780c */ /* 0x000fc40003f24270 */
[----:B------:R-:W-:Y:S01]  /*29f0*/  SHF.L.U64.HI R9, R106, 0x3, R107 ;  /* 0x000000036a097819 */ /* 0x000fe2000001026b */
[----:B------:R-:W-:Y:S01]  /*2a00*/  IMAD.WIDE.U32 R12, R19, R104, R12 ;  /* 0x00000068130c7225 */ /* 0x000fe200078e000c */
[----:B------:R-:W-:-:S03]  /*2a10*/  ISETP.GT.AND P3, PT, R0, RZ, P1 ;  /* 0x000000ff0000720c */ /* 0x000fc60000f64270 */
[----:B------:R-:W-:Y:S01]  /*2a20*/  IMAD.WIDE.U32 R8, R20, R106, R8 ;  /* 0x0000006a14087225 */ /* 0x000fe200078e0008 */
[----:B--2---:R-:W-:-:S05]  /*2a30*/  LOP3.LUT R2, R15, 0xffffe000, RZ, 0xc0, !PT ;  /* 0xffffe0000f027812 */ /* 0x004fca00078ec0ff */
[----:B------:R-:W-:Y:S01]  /*2a40*/  FMUL R3, R2, R89 ;  /* 0x0000005902037220 */ /* 0x000fe20000400000 */
[----:B------:R-:W-:-:S03]  /*2a50*/  LEA R2, P4, R12, R108, 0x2 ;  /* 0x0000006c0c027211 */ /* 0x000fc600078810ff */
[----:B------:R-:W-:Y:S01]  /*2a60*/  FFMA R105, R24, R88, R3 ;  /* 0x0000005818697223 */ /* 0x000fe20000000003 */
[----:B------:R-:W-:-:S04]  /*2a70*/  IMAD.IADD R3, R103, 0x1, R13 ;  /* 0x0000000167037824 */ /* 0x000fc800078e020d */
[----:B------:R-:W-:Y:S02]  /*2a80*/  F2FP.TF32.F32.PACK_B R105, R105 ;  /* 0x00000069ff69723e */ /* 0x000fe400024050ff */
[----:B------:R-:W-:-:S03]  /*2a90*/  LEA.HI.X R3, R12, R109, R3, 0x2, P4 ;  /* 0x0000006d0c037211 */ /* 0x000fc600020f1403 */
[----:B------:R0:W-:Y:S01]  /*2aa0*/  @P2 STG.E desc[UR54][R6.64], R105 ;  /* 0x0000006906002986 */ /* 0x0001e2000c101936 */
[----:B------:R-:W-:Y:S05]  /*2ab0*/  @!P3 BRA `(.L_x_38) ;  /* 0x000000000004b947 */ /* 0x000fea0003800000 */
[----:B------:R1:W5:Y:S02]  /*2ac0*/  LDG.E.LTC128B R15, desc[UR54][R2.64+0x4] ;  /* 0x00000436020f7981 */ /* 0x000364000c1e1920 */
.L_x_38:
[----:B------:R-:W-:Y:S05]  /*2ad0*/  BSYNC B1 ;  /* 0x0000000000017941 */ /* 0x000fea0003800000 */
.L_x_37:
[----:B-----5:R-:W-:Y:S01]  /*2ae0*/  LOP3.LUT R12, R15, 0xffffe000, RZ, 0xc0, !PT ;  /* 0xffffe0000f0c7812 */ /* 0x020fe200078ec0ff */
[----:B------:R-:W-:Y:S01]  /*2af0*/  IMAD.IADD R21, R21, 0x1, R9 ;  /* 0x0000000115157824 */ /* 0x000fe200078e0209 */
[----:B------:R-:W-:Y:S02]  /*2b00*/  IADD3 R4, P2, R4, R8, RZ ;  /* 0x0000000804047210 */ /* 0x000fe40007f5e0ff */
[----:B------:R-:W-:Y:S01]  /*2b10*/  ISETP.GT.AND P0, PT, R0, 0x8, P0 ;  /* 0x000000080000780c */ /* 0x000fe20000704270 */
[----:B------:R-:W-:Y:S02]  /*2b20*/  FMUL R12, R12, R89 ;  /* 0x000000590c0c7220 */ /* 0x000fe40000400000 */
[----:B------:R-:W-:Y:S02]  /*2b30*/  IMAD.X R5, R21, 0x1, R5, P2 ;  /* 0x0000000115057824 */ /* 0x000fe400010e0605 */
[----:B------:R-:W-:Y:S01]  /*2b40*/  FFMA R25, R25, R88, R12 ;  /* 0x0000005819197223 */ /* 0x000fe2000000000c */
[----:B------:R-:W-:-:S04]  /*2b50*/  LEA R12, P2, R4, R108, 0x2 ;  /* 0x0000006c040c7211 */ /* 0x000fc800078410ff */
[----:B------:R-:W-:Y:S01]  /*2b60*/  LEA.HI.X R13, R4, R109, R5, 0x2, P2 ;  /* 0x0000006d040d7211 */ /* 0x000fe200010f1405 */
[----:B------:R-:W-:Y:S01]  /*2b70*/  @P3 IMAD.MOV.U32 R4, RZ, RZ, R6 ;  /* 0x000000ffff043224 */ /* 0x000fe200078e0006 */
[----:B------:R-:W-:Y:S01]  /*2b80*/  F2FP.TF32.F32.PACK_B R25, R25 ;  /* 0x00000019ff19723e */ /* 0x000fe200024050ff */
[----:B------:R-:W-:-:S05]  /*2b90*/  @P3 IMAD.MOV.U32 R5, RZ, RZ, R7 ;  /* 0x000000ffff053224 */ /* 0x000fca00078e0007 */
[----:B------:R2:W-:Y:S04]  /*2ba0*/  @P3 STG.E desc[UR54][R4.64+0x4], R25 ;  /* 0x0000041904003986 */ /* 0x0005e8000c101936 */
[----:B------:R-:W3:Y:S01]  /*2bb0*/  @P0 LDG.E.LTC128B R15, desc[UR54][R12.64] ;  /* 0x000000360c0f0981 */ /* 0x000ee2000c1e1920 */
[----:B------:R-:W-:Y:S01]  /*2bc0*/  IADD3 R10, P2, P3, R92, R8, R10 ;  /* 0x000000085c0a7210 */ /* 0x000fe20007b5e00a */
[----:B------:R-:W-:Y:S01]  /*2bd0*/  BSSY B1, `(.L_x_39) ;  /* 0x0000011000017945 */ /* 0x000fe20003800000 */
[----:B------:R-:W-:Y:S02]  /*2be0*/  ISETP.GT.AND P1, PT, R0, 0x8, P1 ;  /* 0x000000080000780c */ /* 0x000fe40000f24270 */
[----:B------:R-:W-:-:S03]  /*2bf0*/  IADD3.X R11, R93, R21, R11, P2, P3 ;  /* 0x000000155d0b7210 */ /* 0x000fc600017e640b */
[----:B------:R-:W-:Y:S01]  /*2c00*/  IMAD.WIDE.U32 R10, R19, R104, R10 ;  /* 0x00000068130a7225 */ /* 0x000fe200078e000a */
[----:B------:R-:W-:-:S03]  /*2c10*/  SHF.L.U64.HI R19, R95, 0x2, R94 ;  /* 0x000000025f137819 */ /* 0x000fc6000001025e */
[----:B------:R-:W-:Y:S01]  /*2c20*/  IMAD.IADD R11, R103, 0x1, R11 ;  /* 0x00000001670b7824 */ /* 0x000fe200078e020b */
[----:B--2---:R-:W-:-:S04]  /*2c30*/  LEA R4, P3, R10, R108, 0x2 ;  /* 0x0000006c0a047211 */ /* 0x004fc800078610ff */
[----:B------:R-:W-:Y:S02]  /*2c40*/  LEA.HI.X R5, R10, R109, R11, 0x2, P3 ;  /* 0x0000006d0a057211 */ /* 0x000fe400018f140b */
[----:B---3--:R-:W-:-:S05]  /*2c50*/  LOP3.LUT R8, R15, 0xffffe000, RZ, 0xc0, !PT ;  /* 0xffffe0000f087812 */ /* 0x008fca00078ec0ff */
[----:B------:R-:W-:Y:S01]  /*2c60*/  FMUL R9, R8, R89 ;  /* 0x0000005908097220 */ /* 0x000fe20000400000 */
[----:B------:R-:W-:-:S03]  /*2c70*/  LEA R8, P2, R95, R6, 0x2 ;  /* 0x000000065f087211 */ /* 0x000fc600078410ff */
[----:B------:R-:W-:Y:S02]  /*2c80*/  FFMA R21, R26, R88, R9 ;  /* 0x000000581a157223 */ /* 0x000fe40000000009 */
[----:B------:R-:W-:-:S03]  /*2c90*/  IMAD.X R9, R19, 0x1, R7, P2 ;  /* 0x0000000113097824 */ /* 0x000fc600010e0607 */
[----:B------:R-:W-:-:S05]  /*2ca0*/  F2FP.TF32.F32.PACK_B R21, R21 ;  /* 0x00000015ff15723e */ /* 0x000fca00024050ff */
[----:B------:R2:W-:Y:S01]  /*2cb0*/  @P0 STG.E desc[UR54][R8.64], R21 ;  /* 0x0000001508000986 */ /* 0x0005e2000c101936 */
[----:B------:R-:W-:Y:S05]  /*2cc0*/  @!P1 BRA `(.L_x_40) ;  /* 0x0000000000049947 */ /* 0x000fea0003800000 */
[----:B------:R3:W5:Y:S02]  /*2cd0*/  LDG.E.LTC128B R15, desc[UR54][R4.64+0x4] ;  /* 0x00000436040f7981 */ /* 0x000764000c1e1920 */
.L_x_40:
[----:B------:R-:W-:Y:S05]  /*2ce0*/  BSYNC B1 ;  /* 0x0000000000017941 */ /* 0x000fea0003800000 */
.L_x_39:
[----:B-----5:R-:W-:Y:S01]  /*2cf0*/  LOP3.LUT R10, R15, 0xffffe000, RZ, 0xc0, !PT ;  /* 0xffffe0000f0a7812 */ /* 0x020fe200078ec0ff */
[----:B------:R-:W-:Y:S01]  /*2d00*/  BSSY B1, `(.L_x_41) ;  /* 0x0000009000017945 */ /* 0x000fe20003800000 */
[----:B------:R-:W-:-:S03]  /*2d10*/  ISETP.GT.AND P0, PT, R14, 0x8, PT ;  /* 0x000000080e00780c */ /* 0x000fc60003f04270 */
[----:B------:R-:W-:Y:S01]  /*2d20*/  FMUL R10, R10, R89 ;  /* 0x000000590a0a7220 */ /* 0x000fe20000400000 */
[----:B------:R-:W-:-:S03]  /*2d30*/  ISETP.GT.AND P2, PT, R0, RZ, P0 ;  /* 0x000000ff0000720c */ /* 0x000fc60000744270 */
[----:B------:R-:W-:-:S05]  /*2d40*/  FFMA R27, R27, R88, R10 ;  /* 0x000000581b1b7223 */ /* 0x000fca000000000a */
[----:B------:R-:W-:-:S05]  /*2d50*/  F2FP.TF32.F32.PACK_B R27, R27 ;  /* 0x0000001bff1b723e */ /* 0x000fca00024050ff */
[----:B------:R4:W-:Y:S01]  /*2d60*/  @P1 STG.E desc[UR54][R8.64+0x4], R27 ;  /* 0x0000041b08001986 */ /* 0x0009e2000c101936 */
[----:B------:R-:W-:Y:S05]  /*2d70*/  @!P2 BRA `(.L_x_42) ;  /* 0x000000000004a947 */ /* 0x000fea0003800000 */
[----:B------:R0:W5:Y:S02]  /*2d80*/  LDG.E.LTC128B R15, desc[UR54][R2.64+0x20] ;  /* 0x00002036020f7981 */ /* 0x000164000c1e1920 */
.L_x_42:
[----:B------:R-:W-:Y:S05]  /*2d90*/  BSYNC B1 ;  /* 0x0000000000017941 */ /* 0x000fea0003800000 */
.L_x_41:
        /* <DEDUP_REMOVED lines=10> */
.L_x_44:
[----:B------:R-:W-:Y:S05]  /*2e40*/  BSYNC B1 ;  /* 0x0000000000017941 */ /* 0x000fea0003800000 */
.L_x_43:
[----:B-----5:R-:W-:Y:S01]  /*2e50*/  LOP3.LUT R10, R15, 0xffffe000, RZ, 0xc0, !PT ;  /* 0xffffe0000f0a7812 */ /* 0x020fe200078ec0ff */
[----:B------:R-:W-:Y:S01]  /*2e60*/  BSSY B1, `(.L_x_45) ;  /* 0x0000008000017945 */ /* 0x000fe20003800000 */
[----:B------:R-:W-:-:S03]  /*2e70*/  ISETP.GT.AND P0, PT, R0, 0x8, P0 ;  /* 0x000000080000780c */ /* 0x000fc60000704270 */
[----:B------:R-:W-:-:S04]  /*2e80*/  FMUL R10, R10, R89 ;  /* 0x000000590a0a7220 */ /* 0x000fc80000400000 */
[----:B------:R-:W-:-:S05]  /*2e90*/  FFMA R29, R29, R88, R10 ;  /* 0x000000581d1d7223 */ /* 0x000fca000000000a */
[----:B------:R-:W-:-:S05]  /*2ea0*/  F2FP.TF32.F32.PACK_B R29, R29 ;  /* 0x0000001dff1d723e */ /* 0x000fca00024050ff */
[----:B------:R0:W-:Y:S01]  /*2eb0*/  @P3 STG.E desc[UR54][R6.64+0x24], R29 ;  /* 0x0000241d06003986 */ /* 0x0001e2000c101936 */
[----:B------:R-:W-:Y:S05]  /*2ec0*/  @!P0 BRA `(.L_x_46) ;  /* 0x0000000000048947 */ /* 0x000fea0003800000 */
[----:B------:R0:W5:Y:S02]  /*2ed0*/  LDG.E.LTC128B R15, desc[UR54][R4.64+0x20] ;  /* 0x00002036040f7981 */ /* 0x000164000c1e1920 */
.L_x_46:
[----:B------:R-:W-:Y:S05]  /*2ee0*/  BSYNC B1 ;  /* 0x0000000000017941 */ /* 0x000fea0003800000 */
.L_x_45:
[----:B-----5:R-:W-:Y:S01]  /*2ef0*/  LOP3.LUT R10, R15, 0xffffe000, RZ, 0xc0, !PT ;  /* 0xffffe0000f0a7812 */ /* 0x020fe200078ec0ff */
[----:B------:R-:W-:Y:S01]  /*2f00*/  BSSY B1, `(.L_x_47) ;  /* 0x0000008000017945 */ /* 0x000fe20003800000 */
[----:B------:R-:W-:-:S03]  /*2f10*/  ISETP.GT.AND P1, PT, R0, 0x8, P1 ;  /* 0x000000080000780c */ /* 0x000fc60000f24270 */
[----:B0-----:R-:W-:-:S04]  /*2f20*/  FMUL R11, R10, R89 ;  /* 0x000000590a0b7220 */ /* 0x001fc80000400000 */
[----:B------:R-:W-:-:S05]  /*2f30*/  FFMA R11, R30, R88, R11 ;  /* 0x000000581e0b7223 */ /* 0x000fca000000000b */
[----:B------:R-:W-:-:S05]  /*2f40*/  F2FP.TF32.F32.PACK_B R11, R11 ;  /* 0x0000000bff0b723e */ /* 0x000fca00024050ff */
[----:B------:R0:W-:Y:S01]  /*2f50*/  @P0 STG.E desc[UR54][R8.64+0x20], R11 ;  /* 0x0000200b08000986 */ /* 0x0001e2000c101936 */
[----:B------:R-:W-:Y:S05]  /*2f60*/  @!P1 BRA `(.L_x_48) ;  /* 0x0000000000049947 */ /* 0x000fea0003800000 */
[----:B------:R0:W5:Y:S02]  /*2f70*/  LDG.E.LTC128B R15, desc[UR54][R4.64+0x24] ;  /* 0x00002436040f7981 */ /* 0x000164000c1e1920 */
.L_x_48:
[----:B------:R-:W-:Y:S05]  /*2f80*/  BSYNC B1 ;  /* 0x0000000000017941 */ /* 0x000fea0003800000 */
.L_x_47:
        /* <DEDUP_REMOVED lines=10> */
.L_x_50:
[----:B------:R-:W-:Y:S05]  /*3030*/  BSYNC B1 ;  /* 0x0000000000017941 */ /* 0x000fea0003800000 */
.L_x_49:
[----:B-----5:R-:W-:Y:S01]  /*3040*/  LOP3.LUT R10, R15, 0xffffe000, RZ, 0xc0, !PT ;  /* 0xffffe0000f0a7812 */ /* 0x020fe200078ec0ff */
[----:B------:R-:W-:Y:S01]  /*3050*/  BSSY B1, `(.L_x_51) ;  /* 0x0000009000017945 */ /* 0x000fe20003800000 */
[----:B------:R-:W-:-:S03]  /*3060*/  ISETP.GT.AND P1, PT, R14, 0x11, PT ;  /* 0x000000110e00780c */ /* 0x000fc60003f24270 */
[----:B0-----:R-:W-:Y:S01]  /*3070*/  FMUL R11, R10, R89 ;  /* 0x000000590a0b7220 */ /* 0x001fe20000400000 */
[----:B------:R-:W-:-:S03]  /*3080*/  ISETP.GT.AND P3, PT, R0, RZ, P1 ;  /* 0x000000ff0000720c */ /* 0x000fc60000f64270 */
[----:B------:R-:W-:-:S05]  /*3090*/  FFMA R11, R32, R88, R11 ;  /* 0x00000058200b7223 */ /* 0x000fca000000000b */
[----:B------:R-:W-:-:S05]  /*30a0*/  F2FP.TF32.F32.PACK_B R11, R11 ;  /* 0x0000000bff0b723e */ /* 0x000fca00024050ff */
[----:B------:R0:W-:Y:S01]  /*30b0*/  @P2 STG.E desc[UR54][R6.64+0x40], R11 ;  /* 0x0000400b06002986 */ /* 0x0001e2000c101936 */
[----:B------:R-:W-:Y:S05]  /*30c0*/  @!P3 BRA `(.L_x_52) ;  /* 0x000000000004b947 */ /* 0x000fea0003800000 */
[----:B------:R0:W5:Y:S02]  /*30d0*/  LDG.E.LTC128B R15, desc[UR54][R2.64+0x44] ;  /* 0x00004436020f7981 */ /* 0x000164000c1e1920 */
.L_x_52:
[----:B------:R-:W-:Y:S05]  /*30e0*/  BSYNC B1 ;  /* 0x0000000000017941 */ /* 0x000fea0003800000 */
.L_x_51:
        /* <DEDUP_REMOVED lines=9> */
.L_x_54:
[----:B------:R-:W-:Y:S05]  /*3180*/  BSYNC B1 ;  /* 0x0000000000017941 */ /* 0x000fea0003800000 */
.L_x_53:
        /* <DEDUP_REMOVED lines=9> */
.L_x_56:
[----:B------:R-:W-:Y:S05]  /*3220*/  BSYNC B1 ;  /* 0x0000000000017941 */ /* 0x000fea0003800000 */
.L_x_55:
        /* <DEDUP_REMOVED lines=10> */
.L_x_58:
[----:B------:R-:W-:Y:S05]  /*32d0*/  BSYNC B1 ;  /* 0x0000000000017941 */ /* 0x000fea0003800000 */
.L_x_57:
        /* <DEDUP_REMOVED lines=10> */
.L_x_60:
[----:B------:R-:W-:Y:S05]  /*3380*/  BSYNC B1 ;  /* 0x0000000000017941 */ /* 0x000fea0003800000 */
.L_x_59:
        /* <DEDUP_REMOVED lines=9> */
.L_x_62:
[----:B------:R-:W-:Y:S05]  /*3420*/  BSYNC B1 ;  /* 0x0000000000017941 */ /* 0x000fea0003800000 */
.L_x_61:
        /* <DEDUP_REMOVED lines=9> */
.L_x_64:
[----:B------:R-:W-:Y:S05]  /*34c0*/  BSYNC B1 ;  /* 0x0000000000017941 */ /* 0x000fea0003800000 */
.L_x_63:
        /* <DEDUP_REMOVED lines=10> */
.L_x_66:
[----:B------:R-:W-:Y:S05]  /*3570*/  BSYNC B1 ;  /* 0x0000000000017941 */ /* 0x000fea0003800000 */
.L_x_65:
        /* <DEDUP_REMOVED lines=10> */
.L_x_68:
[----:B------:R-:W-:Y:S05]  /*3620*/  BSYNC B1 ;  /* 0x0000000000017941 */ /* 0x000fea0003800000 */
.L_x_67:
        /* <DEDUP_REMOVED lines=9> */
.L_x_70:
[----:B------:R-:W-:Y:S05]  /*36c0*/  BSYNC B1 ;  /* 0x0000000000017941 */ /* 0x000fea0003800000 */
.L_x_69:
        /* <DEDUP_REMOVED lines=9> */
.L_x_72:
[----:B------:R-:W-:Y:S05]  /*3760*/  BSYNC B1 ;  /* 0x0000000000017941 */ /* 0x000fea0003800000 */
.L_x_71:
        /* <DEDUP_REMOVED lines=10> */
.L_x_74:
[----:B------:R-:W-:Y:S05]  /*3810*/  BSYNC B1 ;  /* 0x0000000000017941 */ /* 0x000fea0003800000 */
.L_x_73:
        /* <DEDUP_REMOVED lines=10> */
.L_x_76:
[----:B------:R-:W-:Y:S05]  /*38c0*/  BSYNC B1 ;  /* 0x0000000000017941 */ /* 0x000fea0003800000 */
.L_x_75:
        /* <DEDUP_REMOVED lines=9> */
.L_x_78:
[----:B------:R-:W-:Y:S05]  /*3960*/  BSYNC B1 ;  /* 0x0000000000017941 */ /* 0x000fea0003800000 */
.L_x_77:
        /* <DEDUP_REMOVED lines=9> */
.L_x_80:
[----:B------:R-:W-:Y:S05]  /*3a00*/  BSYNC B1 ;  /* 0x0000000000017941 */ /* 0x000fea0003800000 */
.L_x_79:
        /* <DEDUP_REMOVED lines=10> */
.L_x_82:
[----:B------:R-:W-:Y:S05]  /*3ab0*/  BSYNC B1 ;  /* 0x0000000000017941 */ /* 0x000fea0003800000 */
.L_x_81:
        /* <DEDUP_REMOVED lines=10> */
.L_x_84:
[----:B------:R-:W-:Y:S05]  /*3b60*/  BSYNC B1 ;  /* 0x0000000000017941 */ /* 0x000fea0003800000 */
.L_x_83:
        /* <DEDUP_REMOVED lines=9> */
.L_x_86:
[----:B------:R-:W-:Y:S05]  /*3c00*/  BSYNC B1 ;  /* 0x0000000000017941 */ /* 0x000fea0003800000 */
.L_x_85:
        /* <DEDUP_REMOVED lines=9> */
.L_x_88:
[----:B------:R-:W-:Y:S05]  /*3ca0*/  BSYNC B1 ;  /* 0x0000000000017941 */ /* 0x000fea0003800000 */
.L_x_87:
        /* <DEDUP_REMOVED lines=10> */
.L_x_90:
[----:B------:R-:W-:Y:S05]  /*3d50*/  BSYNC B1 ;  /* 0x0000000000017941 */ /* 0x000fea0003800000 */
.L_x_89:
        /* <DEDUP_REMOVED lines=10> */
.L_x_92:
[----:B------:R-:W-:Y:S05]  /*3e00*/  BSYNC B1 ;  /* 0x0000000000017941 */ /* 0x000fea0003800000 */
.L_x_91:
        /* <DEDUP_REMOVED lines=9> */
.L_x_94:
[----:B------:R-:W-:Y:S05]  /*3ea0*/  BSYNC B1 ;  /* 0x0000000000017941 */ /* 0x000fea0003800000 */
.L_x_93:
        /* <DEDUP_REMOVED lines=9> */
.L_x_96:
[----:B------:R-:W-:Y:S05]  /*3f40*/  BSYNC B1 ;  /* 0x0000000000017941 */ /* 0x000fea0003800000 */
.L_x_95:
        /* <DEDUP_REMOVED lines=10> */
.L_x_98:
[----:B------:R-:W-:Y:S05]  /*3ff0*/  BSYNC B1 ;  /* 0x0000000000017941 */ /* 0x000fea0003800000 */
.L_x_97:
        /* <DEDUP_REMOVED lines=10> */
.L_x_100:
[----:B------:R-:W-:Y:S05]  /*40a0*/  BSYNC B1 ;  /* 0x0000000000017941 */ /* 0x000fea0003800000 */
.L_x_99:
        /* <DEDUP_REMOVED lines=9> */
.L_x_102:
[----:B------:R-:W-:Y:S05]  /*4140*/  BSYNC B1 ;  /* 0x0000000000017941 */ /* 0x000fea0003800000 */
.L_x_101:
        /* <DEDUP_REMOVED lines=9> */
.L_x_104:
[----:B------:R-:W-:Y:S05]  /*41e0*/  BSYNC B1 ;  /* 0x0000000000017941 */ /* 0x000fea0003800000 */
.L_x_103:
        /* <DEDUP_REMOVED lines=10> */
.L_x_106:
[----:B------:R-:W-:Y:S05]  /*4290*/  BSYNC B1 ;  /* 0x0000000000017941 */ /* 0x000fea0003800000 */
.L_x_105:
        /* <DEDUP_REMOVED lines=10> */
.L_x_108:
[----:B------:R-:W-:Y:S05]  /*4340*/  BSYNC B1 ;  /* 0x0000000000017941 */ /* 0x000fea0003800000 */
.L_x_107:
        /* <DEDUP_REMOVED lines=9> */
.L_x_110:
[----:B------:R-:W-:Y:S05]  /*43e0*/  BSYNC B1 ;  /* 0x0000000000017941 */ /* 0x000fea0003800000 */
.L_x_109:
        /* <DEDUP_REMOVED lines=9> */
.L_x_112:
[----:B------:R-:W-:Y:S05]  /*4480*/  BSYNC B1 ;  /* 0x0000000000017941 */ /* 0x000fea0003800000 */
.L_x_111:
        /* <DEDUP_REMOVED lines=10> */
.L_x_114:
[----:B------:R-:W-:Y:S05]  /*4530*/  BSYNC B1 ;  /* 0x0000000000017941 */ /* 0x000fea0003800000 */
.L_x_113:
        /* <DEDUP_REMOVED lines=10> */
.L_x_116:
[----:B------:R-:W-:Y:S05]  /*45e0*/  BSYNC B1 ;  /* 0x0000000000017941 */ /* 0x000fea0003800000 */
.L_x_115:
        /* <DEDUP_REMOVED lines=9> */
.L_x_118:
[----:B------:R-:W-:Y:S05]  /*4680*/  BSYNC B1 ;  /* 0x0000000000017941 */ /* 0x000fea0003800000 */
.L_x_117:
        /* <DEDUP_REMOVED lines=9> */
.L_x_120:
[----:B------:R-:W-:Y:S05]  /*4720*/  BSYNC B1 ;  /* 0x0000000000017941 */ /* 0x000fea0003800000 */
.L_x_119:
        /* <DEDUP_REMOVED lines=10> */
.L_x_122:
[----:B------:R-:W-:Y:S05]  /*47d0*/  BSYNC B1 ;  /* 0x0000000000017941 */ /* 0x000fea0003800000 */
.L_x_121:
        /* <DEDUP_REMOVED lines=10> */
.L_x_124:
[----:B------:R-:W-:Y:S05]  /*4880*/  BSYNC B1 ;  /* 0x0000000000017941 */ /* 0x000fea0003800000 */
.L_x_123:
        /* <DEDUP_REMOVED lines=9> */
.L_x_126:
[----:B------:R-:W-:Y:S05]  /*4920*/  BSYNC B1 ;  /* 0x0000000000017941 */ /* 0x000fea0003800000 */
.L_x_125:
        /* <DEDUP_REMOVED lines=9> */
.L_x_128:
[----:B------:R-:W-:Y:S05]  /*49c0*/  BSYNC B1 ;  /* 0x0000000000017941 */ /* 0x000fea0003800000 */
.L_x_127:
        /* <DEDUP_REMOVED lines=10> */
.L_x_130:
[----:B------:R-:W-:Y:S05]  /*4a70*/  BSYNC B1 ;  /* 0x0000000000017941 */ /* 0x000fea0003800000 */
.L_x_129:
        /* <DEDUP_REMOVED lines=10> */
.L_x_132:
[----:B------:R-:W-:Y:S05]  /*4b20*/  BSYNC B1 ;  /* 0x0000000000017941 */ /* 0x000fea0003800000 */
.L_x_131:
        /* <DEDUP_REMOVED lines=9> */
.L_x_134:
[----:B------:R-:W-:Y:S05]  /*4bc0*/  BSYNC B1 ;  /* 0x0000000000017941 */ /* 0x000fea0003800000 */
.L_x_133:
        /* <DEDUP_REMOVED lines=9> */
.L_x_136:
[----:B------:R-:W-:Y:S05]  /*4c60*/  BSYNC B1 ;  /* 0x0000000000017941 */ /* 0x000fea0003800000 */
.L_x_135:
        /* <DEDUP_REMOVED lines=10> */
.L_x_138:
[----:B------:R-:W-:Y:S05]  /*4d10*/  BSYNC B1 ;  /* 0x0000000000017941 */ /* 0x000fea0003800000 */
.L_x_137:
        /* <DEDUP_REMOVED lines=10> */
.L_x_140:
[----:B------:R-:W-:Y:S05]  /*4dc0*/  BSYNC B1 ;  /* 0x0000000000017941 */ /* 0x000fea0003800000 */
.L_x_139:
        /* <DEDUP_REMOVED lines=9> */
.L_x_142:
[----:B------:R-:W-:Y:S05]  /*4e60*/  BSYNC B1 ;  /* 0x0000000000017941 */ /* 0x000fea0003800000 */
.L_x_141:
        /* <DEDUP_REMOVED lines=9> */
.L_x_144:
[----:B------:R-:W-:Y:S05]  /*4f00*/  BSYNC B1 ;  /* 0x0000000000017941 */ /* 0x000fea0003800000 */
.L_x_143:
        /* <DEDUP_REMOVED lines=10> */
.L_x_146:
[----:B------:R-:W-:Y:S05]  /*4fb0*/  BSYNC B1 ;  /* 0x0000000000017941 */ /* 0x000fea0003800000 */
.L_x_145:
        /* <DEDUP_REMOVED lines=10> */
.L_x_148:
[----:B------:R-:W-:Y:S05]  /*5060*/  BSYNC B1 ;  /* 0x0000000000017941 */ /* 0x000fea0003800000 */
.L_x_147:
        /* <DEDUP_REMOVED lines=9> */
.L_x_150:
[----:B------:R-:W-:Y:S05]  /*5100*/  BSYNC B1 ;  /* 0x0000000000017941 */ /* 0x000fea0003800000 */
.L_x_149:
        /* <DEDUP_REMOVED lines=9> */
.L_x_152:
[----:B------:R-:W-:Y:S05]  /*51a0*/  BSYNC B1 ;  /* 0x0000000000017941 */ /* 0x000fea0003800000 */
.L_x_151:
        /* <DEDUP_REMOVED lines=10> */
.L_x_154:
[----:B------:R-:W-:Y:S05]  /*5250*/  BSYNC B1 ;  /* 0x0000000000017941 */ /* 0x000fea0003800000 */
.L_x_153:
        /* <DEDUP_REMOVED lines=10> */
.L_x_156:
[----:B------:R-:W-:Y:S05]  /*5300*/  BSYNC B1 ;  /* 0x0000000000017941 */ /* 0x000fea0003800000 */
.L_x_155:
[----:B01---5:R-:W-:Y:S01]  /*5310*/  LOP3.LUT R2, R15, 0xffffe000, RZ, 0xc0, !PT ;  /* 0xffffe0000f027812 */ /* 0x023fe200078ec0ff */
        /* <DEDUP_REMOVED lines=8> */
.L_x_158:
[----:B------:R-:W-:Y:S05]  /*53a0*/  BSYNC B1 ;  /* 0x0000000000017941 */ /* 0x000fea0003800000 */
.L_x_157:
[----:B-----5:R-:W-:Y:S01]  /*53b0*/  LOP3.LUT R2, R15, 0xffffe000, RZ, 0xc0, !PT ;  /* 0xffffe0000f027812 */ /* 0x020fe200078ec0ff */
[----:B------:R-:W-:Y:S01]  /*53c0*/  BSSY B1, `(.L_x_159) ;  /* 0x000000a000017945 */ /* 0x000fe20003800000 */
[----:B------:R-:W-:-:S03]  /*53d0*/  ISETP.GT.AND P1, PT, R0, 0x8, P1 ;  /* 0x000000080000780c */ /* 0x000fc60000f24270 */
[----:B------:R-:W-:Y:S01]  /*53e0*/  FMUL R3, R2, R89 ;  /* 0x0000005902037220 */ /* 0x000fe20000400000 */
[----:B------:R-:W-:-:S03]  /*53f0*/  @P0 IMAD.MOV.U32 R2, RZ, RZ, R8 ;  /* 0x000000ffff020224 */ /* 0x000fc600078e0008 */
[----:B0-----:R-:W-:Y:S01]  /*5400*/  FFMA R7, R86, R88, R3 ;  /* 0x0000005856077223 */ /* 0x001fe20000000003 */
[----:B------:R-:W-:-:S04]  /*5410*/  @P0 IMAD.MOV.U32 R3, RZ, RZ, R9 ;  /* 0x000000ffff030224 */ /* 0x000fc800078e0009 */
[----:B------:R-:W-:-:S05]  /*5420*/  F2FP.TF32.F32.PACK_B R7, R7 ;  /* 0x00000007ff07723e */ /* 0x000fca00024050ff */
[----:B------:R0:W-:Y:S01]  /*5430*/  @P0 STG.E desc[UR54][R2.64+0x1e0], R7 ;  /* 0x0001e00702000986 */ /* 0x0001e2000c101936 */
[----:B------:R-:W-:Y:S05]  /*5440*/  @!P1 BRA `(.L_x_160) ;  /* 0x0000000000049947 */ /* 0x000fea0003800000 */
[----:B------:R0:W5:Y:S02]  /*5450*/  LDG.E.LTC128B R15, desc[UR54][R4.64+0x1e4] ;  /* 0x0001e436040f7981 */ /* 0x000164000c1e1920 */
.L_x_160:
[----:B------:R-:W-:Y:S05]  /*5460*/  BSYNC B1 ;  /* 0x0000000000017941 */ /* 0x000fea0003800000 */
.L_x_159:
[----:B------:R-:W-:Y:S05]  /*5470*/  @!P1 BRA `(.L_x_161) ;  /* 0x0000001000b09947 */ /* 0x000fea0003800000 */
[----:B-----5:R-:W-:-:S05]  /*5480*/  LOP3.LUT R0, R15, 0xffffe000, RZ, 0xc0, !PT ;  /* 0xffffe0000f007812 */ /* 0x020fca00078ec0ff */
[----:B------:R-:W-:-:S04]  /*5490*/  FMUL R0, R0, R89 ;  /* 0x0000005900007220 */ /* 0x000fc80000400000 */
[----:B------:R-:W-:-:S05]  /*54a0*/  FFMA R87, R87, R88, R0 ;  /* 0x0000005857577223 */ /* 0x000fca0000000000 */
[----:B------:R-:W-:-:S05]  /*54b0*/  F2FP.TF32.F32.PACK_B R87, R87 ;  /* 0x00000057ff57723e */ /* 0x000fca00024050ff */
[----:B------:R0:W-:Y:S01]  /*54c0*/  STG.E desc[UR54][R8.64+0x1e4], R87 ;  /* 0x0001e45708007986 */ /* 0x0001e2000c101936 */
[----:B------:R-:W-:Y:S05]  /*54d0*/  BRA `(.L_x_161) ;  /* 0x0000001000987947 */ /* 0x000fea0003800000 */
.L_x_36:
[----:B------:R-:W-:Y:S01]  /*54e0*/  ULDC.64 UR4, c[0x0][0x5c0] ;  /* 0x0001700000047ab9 */ /* 0x000fe20000000a00 */
[-C--:B------:R-:W-:Y:S01]  /*54f0*/  FMUL R9, R24, R88.reuse ;  /* 0x0000005818097220 */ /* 0x080fe20000400000 */
[----:B------:R-:W-:Y:S01]  /*5500*/  LEA R2, P1, R102, UR4, 0x2 ;  /* 0x0000000466027c11 */ /* 0x000fe2000f8210ff */
[-C--:B------:R-:W-:Y:S01]  /*5510*/  FMUL R25, R25, R88.reuse ;  /* 0x0000005819197220 */ /* 0x080fe20000400000 */
[----:B------:R-:W-:Y:S01]  /*5520*/  ISETP.GT.AND P3, PT, R14, 0x1, PT ;  /* 0x000000010e00780c */ /* 0x000fe20003f64270 */
[-C--:B------:R-:W-:Y:S01]  /*5530*/  FMUL R27, R27, R88.reuse ;  /* 0x000000581b1b7220 */ /* 0x080fe20000400000 */
[----:B------:R-:W-:Y:S01]  /*5540*/  F2FP.TF32.F32.PACK_B R9, R9 ;  /* 0x00000009ff09723e */ /* 0x000fe200024050ff */
[-C--:B------:R-:W-:Y:S01]  /*5550*/  FMUL R29, R29, R88.reuse ;  /* 0x000000581d1d7220 */ /* 0x080fe20000400000 */
[----:B------:R-:W-:Y:S01]  /*5560*/  LEA.HI.X R3, R102, UR5, R7, 0x2, P1 ;  /* 0x0000000566037c11 */ /* 0x000fe200088f1407 */
[-C--:B------:R-:W-:Y:S01]  /*5570*/  FMUL R7, R26, R88.reuse ;  /* 0x000000581a077220 */ /* 0x080fe20000400000 */
[----:B------:R-:W-:Y:S01]  /*5580*/  ISETP.GT.AND P1, PT, R0, RZ, P3 ;  /* 0x000000ff0000720c */ /* 0x000fe20001f24270 */
[-C--:B------:R-:W-:Y:S01]  /*5590*/  FMUL R11, R30, R88.reuse ;  /* 0x000000581e0b7220 */ /* 0x080fe20000400000 */
[----:B------:R-:W-:Y:S01]  /*55a0*/  F2FP.TF32.F32.PACK_B R25, R25 ;  /* 0x00000019ff19723e */ /* 0x000fe200024050ff */
[----:B------:R0:W-:Y:S01]  /*55b0*/  @P2 STG.E desc[UR54][R2.64], R9 ;  /* 0x0000000902002986 */ /* 0x0001e2000c101936 */
[----:B------:R-:W-:Y:S01]  /*55c0*/  ISETP.GT.AND P2, PT, R0, 0x8, P0 ;  /* 0x000000080000780c */ /* 0x000fe20000744270 */
[-C--:B------:R-:W-:Y:S01]  /*55d0*/  FMUL R31, R31, R88.reuse ;  /* 0x000000581f1f7220 */ /* 0x080fe20000400000 */
[----:B------:R-:W-:Y:S01]  /*55e0*/  ISETP.GT.AND P0, PT, R14, 0x8, PT ;  /* 0x000000080e00780c */ /* 0x000fe20003f04270 */
[-C--:B------:R-:W-:Y:S01]  /*55f0*/  FMUL R33, R33, R88.reuse ;  /* 0x0000005821217220 */ /* 0x080fe20000400000 */
[----:B------:R-:W-:Y:S01]  /*5600*/  SHF.L.U64.HI R5, R95, 0x2, R94 ;  /* 0x000000025f057819 */ /* 0x000fe2000001025e */
[----:B------:R-:W-:Y:S01]  /*5610*/  FMUL R35, R35, R88 ;  /* 0x0000005823237220 */ /* 0x000fe20000400000 */
[----:B------:R-:W-:Y:S01]  /*5620*/  LEA R4, P4, R95, R2, 0x2 ;  /* 0x000000025f047211 */ /* 0x000fe200078810ff */
[-C--:B------:R-:W-:Y:S01]  /*5630*/  FMUL R37, R37, R88.reuse ;  /* 0x0000005825257220 */ /* 0x080fe20000400000 */
[C---:B------:R-:W-:Y:S01]  /*5640*/  ISETP.GT.AND P3, PT, R0.reuse, 0x8, P3 ;  /* 0x000000080000780c */ /* 0x040fe20001f64270 */
[----:B------:R-:W-:Y:S01]  /*5650*/  @P1 STG.E desc[UR54][R2.64+0x4], R25 ;  /* 0x0000041902001986 */ /* 0x000fe2000c101936 */
[----:B------:R-:W-:Y:S01]  /*5660*/  ISETP.GT.AND P5, PT, R0, RZ, P0 ;  /* 0x000000ff0000720c */ /* 0x000fe200007a4270 */
[----:B------:R-:W-:Y:S01]  /*5670*/  IMAD.X R5, R5, 0x1, R3, P4 ;  /* 0x0000000105057824 */ /* 0x000fe200020e0603 */
[----:B------:R-:W-:Y:S01]  /*5680*/  F2FP.TF32.F32.PACK_B R7, R7 ;  /* 0x00000007ff07723e */ /* 0x000fe200024050ff */
[-C--:B0-----:R-:W-:Y:S01]  /*5690*/  FMUL R9, R28, R88.reuse ;  /* 0x000000581c097220 */ /* 0x081fe20000400000 */
[----:B------:R-:W-:Y:S01]  /*56a0*/  ISETP.GT.AND P1, PT, R14, 0x9, PT ;  /* 0x000000090e00780c */ /* 0x000fe20003f24270 */
[-C--:B------:R-:W-:Y:S01]  /*56b0*/  FMUL R39, R39, R88.reuse ;  /* 0x0000005827277220 */ /* 0x080fe20000400000 */
[----:B------:R-:W-:Y:S01]  /*56c0*/  F2FP.TF32.F32.PACK_B R27, R27 ;  /* 0x0000001bff1b723e */ /* 0x000fe200024050ff */
[----:B------:R0:W-:Y:S01]  /*56d0*/  @P2 STG.E desc[UR54][R4.64], R7 ;  /* 0x0000000704002986 */ /* 0x0001e2000c101936 */
[----:B------:R-:W-:Y:S01]  /*56e0*/  F2FP.TF32.F32.PACK_B R9, R9 ;  /* 0x00000009ff09723e */ /* 0x000fe200024050ff */
[-C--:B------:R-:W-:Y:S01]  /*56f0*/  FMUL R41, R41, R88.reuse ;  /* 0x0000005829297220 */ /* 0x080fe20000400000 */
[C---:B------:R-:W-:Y:S01]  /*5700*/  ISETP.GT.AND P4, PT, R0.reuse, RZ, P1 ;  /* 0x000000ff0000720c */ /* 0x040fe20000f84270 */
[----:B------:R-:W-:Y:S01]  /*5710*/  @P3 STG.E desc[UR54][R4.64+0x4], R27 ;  /* 0x0000041b04003986 */ /* 0x000fe2000c101936 */
[----:B------:R-:W-:Y:S01]  /*5720*/  ISETP.GT.AND P2, PT, R0, 0x8, P0 ;  /* 0x000000080000780c */ /* 0x000fe20000744270 */
[-C--:B------:R-:W-:Y:S01]  /*5730*/  FMUL R43, R43, R88.reuse ;  /* 0x000000582b2b7220 */ /* 0x080fe20000400000 */
[----:B------:R-:W-:Y:S01]  /*5740*/  ISETP.GT.AND P0, PT, R14, 0x10, PT ;  /* 0x000000100e00780c */ /* 0x000fe20003f04270 */
[----:B------:R1:W-:Y:S01]  /*5750*/  @P5 STG.E desc[UR54][R2.64+0x20], R9 ;  /* 0x0000200902005986 */ /* 0x0003e2000c101936 */
[C---:B------:R-:W-:Y:S01]  /*5760*/  ISETP.GT.AND P3, PT, R0.reuse, 0x8, P1 ;  /* 0x000000080000780c */ /* 0x040fe20000f64270 */
[-C--:B------:R-:W-:Y:S01]  /*5770*/  FMUL R45, R45, R88.reuse ;  /* 0x000000582d2d7220 */ /* 0x080fe20000400000 */
[----:B------:R-:W-:Y:S01]  /*5780*/  ISETP.GT.AND P5, PT, R0, RZ, P0 ;  /* 0x000000ff0000720c */ /* 0x000fe200007a4270 */
[-C--:B0-----:R-:W-:Y:S01]  /*5790*/  FMUL R7, R32, R88.reuse ;  /* 0x0000005820077220 */ /* 0x081fe20000400000 */
[----:B------:R-:W-:Y:S01]  /*57a0*/  F2FP.TF32.F32.PACK_B R29, R29 ;  /* 0x0000001dff1d723e */ /* 0x000fe200024050ff */
[-C--:B------:R-:W-:Y:S01]  /*57b0*/  FMUL R47, R47, R88.reuse ;  /* 0x000000582f2f7220 */ /* 0x080fe20000400000 */
[----:B------:R-:W-:Y:S01]  /*57c0*/  F2FP.TF32.F32.PACK_B R11, R11 ;  /* 0x0000000bff0b723e */ /* 0x000fe200024050ff */
[-C--:B------:R-:W-:Y:S01]  /*57d0*/  FMUL R49, R49, R88.reuse ;  /* 0x0000005831317220 */ /* 0x080fe20000400000 */
[----:B------:R-:W-:Y:S01]  /*57e0*/  ISETP.GT.AND P1, PT, R14, 0x11, PT ;  /* 0x000000110e00780c */ /* 0x000fe20003f24270 */
[----:B------:R-:W-:Y:S01]  /*57f0*/  @P4 STG.E desc[UR54][R2.64+0x24], R29 ;  /* 0x0000241d02004986 */ /* 0x000fe2000c101936 */
[----:B------:R-:W-:Y:S01]  /*5800*/  F2FP.TF32.F32.PACK_B R31, R31 ;  /* 0x0000001fff1f723e */ /* 0x000fe200024050ff */
[-C--:B-1----:R-:W-:Y:S01]  /*5810*/  FMUL R9, R34, R88.reuse ;  /* 0x0000005822097220 */ /* 0x082fe20000400000 */
[----:B------:R-:W-:Y:S01]  /*5820*/  F2FP.TF32.F32.PACK_B R7, R7 ;  /* 0x00000007ff07723e */ /* 0x000fe200024050ff */
[----:B------:R0:W-:Y:S01]  /*5830*/  @P2 STG.E desc[UR54][R4.64+0x20], R11 ;  /* 0x0000200b04002986 */ /* 0x0001e2000c101936 */
[C---:B------:R-:W-:Y:S01]  /*5840*/  ISETP.GT.AND P4, PT, R0.reuse, RZ, P1 ;  /* 0x000000ff0000720c */ /* 0x040fe20000f84270 */
[-C--:B------:R-:W-:Y:S01]  /*5850*/  FMUL R51, R51, R88.reuse ;  /* 0x0000005833337220 */ /* 0x080fe20000400000 */
[----:B------:R-:W-:Y:S01]  /*5860*/  ISETP.GT.AND P2, PT, R0, 0x8, P0 ;  /* 0x000000080000780c */ /* 0x000fe20000744270 */
[----:B------:R-:W-:Y:S01]  /*5870*/  @P3 STG.E desc[UR54][R4.64+0x24], R31 ;  /* 0x0000241f04003986 */ /* 0x000fe2000c101936 */
[----:B------:R-:W-:Y:S01]  /*5880*/  ISETP.GT.AND P0, PT, R14, 0x18, PT ;  /* 0x000000180e00780c */ /* 0x000fe20003f04270 */
[-C--:B------:R-:W-:Y:S01]  /*5890*/  FMUL R53, R53, R88.reuse ;  /* 0x0000005835357220 */ /* 0x080fe20000400000 */
[C---:B------:R-:W-:Y:S01]  /*58a0*/  ISETP.GT.AND P3, PT, R0.reuse, 0x8, P1 ;  /* 0x000000080000780c */ /* 0x040fe20000f64270 */
[----:B------:R1:W-:Y:S01]  /*58b0*/  @P5 STG.E desc[UR54][R2.64+0x40], R7 ;  /* 0x0000400702005986 */ /* 0x0003e2000c101936 */
[----:B------:R-:W-:Y:S01]  /*58c0*/  ISETP.GT.AND P5, PT, R0, RZ, P0 ;  /* 0x000000ff0000720c */ /* 0x000fe200007a4270 */
[-C--:B------:R-:W-:Y:S01]  /*58d0*/  FMUL R55, R55, R88.reuse ;  /* 0x0000005837377220 */ /* 0x080fe20000400000 */
[----:B------:R-:W-:Y:S01]  /*58e0*/  F2FP.TF32.F32.PACK_B R33, R33 ;  /* 0x00000021ff21723e */ /* 0x000fe200024050ff */
[-C--:B0-----:R-:W-:Y:S01]  /*58f0*/  FMUL R11, R38, R88.reuse ;  /* 0x00000058260b7220 */ /* 0x081fe20000400000 */
[----:B------:R-:W-:Y:S01]  /*5900*/  F2FP.TF32.F32.PACK_B R9, R9 ;  /* 0x00000009ff09723e */ /* 0x000fe200024050ff */
[-C--:B------:R-:W-:Y:S01]  /*5910*/  FMUL R57, R57, R88.reuse ;  /* 0x0000005839397220 */ /* 0x080fe20000400000 */
[----:B------:R-:W-:Y:S01]  /*5920*/  ISETP.GT.AND P1, PT, R14, 0x19, PT ;  /* 0x000000190e00780c */ /* 0x000fe20003f24270 */
[----:B------:R-:W-:Y:S01]  /*5930*/  @P4 STG.E desc[UR54][R2.64+0x44], R33 ;  /* 0x0000442102004986 */ /* 0x000fe2000c101936 */
[----:B------:R-:W-:Y:S01]  /*5940*/  F2FP.TF32.F32.PACK_B R35, R35 ;  /* 0x00000023ff23723e */ /* 0x000fe200024050ff */
[-C--:B------:R-:W-:Y:S01]  /*5950*/  FMUL R59, R59, R88.reuse ;  /* 0x000000583b3b7220 */ /* 0x080fe20000400000 */
[----:B------:R-:W-:Y:S01]  /*5960*/  ISETP.GT.AND P4, PT, R0, RZ, P1 ;  /* 0x000000ff0000720c */ /* 0x000fe20000f84270 */
[-C--:B-1----:R-:W-:Y:S01]  /*5970*/  FMUL R7, R36, R88.reuse ;  /* 0x0000005824077220 */ /* 0x082fe20000400000 */
[----:B------:R0:W-:Y:S01]  /*5980*/  @P2 STG.E desc[UR54][R4.64+0x40], R9 ;  /* 0x0000400904002986 */ /* 0x0001e2000c101936 */
[----:B------:R-:W-:Y:S01]  /*5990*/  ISETP.GT.AND P2, PT, R0, 0x8, P0 ;  /* 0x000000080000780c */ /* 0x000fe20000744270 */
[-C--:B------:R-:W-:Y:S01]  /*59a0*/  FMUL R61, R61, R88.reuse ;  /* 0x000000583d3d7220 */ /* 0x080fe20000400000 */
[----:B------:R-:W-:Y:S01]  /*59b0*/  ISETP.GT.AND P0, PT, R14, 0x20, PT ;  /* 0x000000200e00780c */ /* 0x000fe20003f04270 */
[----:B------:R-:W-:Y:S01]  /*59c0*/  @P3 STG.E desc[UR54][R4.64+0x44], R35 ;  /* 0x0000442304003986 */ /* 0x000fe2000c101936 */
[----:B------:R-:W-:Y:S01]  /*59d0*/  F2FP.TF32.F32.PACK_B R7, R7 ;  /* 0x00000007ff07723e */ /* 0x000fe200024050ff */
[-C--:B------:R-:W-:Y:S01]  /*59e0*/  FMUL R63, R63, R88.reuse ;  /* 0x000000583f3f7220 */ /* 0x080fe20000400000 */
[C---:B------:R-:W-:Y:S01]  /*59f0*/  ISETP.GT.AND P3, PT, R0.reuse, 0x8, P1 ;  /* 0x000000080000780c */ /* 0x040fe20000f64270 */
[-C--:B------:R-:W-:Y:S01]  /*5a00*/  FMUL R65, R65, R88.reuse ;  /* 0x0000005841417220 */ /* 0x080fe20000400000 */
[----:B------:R-:W-:Y:S01]  /*5a10*/  F2FP.TF32.F32.PACK_B R37, R37 ;  /* 0x00000025ff25723e */ /* 0x000fe200024050ff */
[----:B------:R1:W-:Y:S01]  /*5a20*/  @P5 STG.E desc[UR54][R2.64+0x60], R7 ;  /* 0x0000600702005986 */ /* 0x0003e2000c101936 */
[----:B------:R-:W-:Y:S01]  /*5a30*/  ISETP.GT.AND P5, PT, R0, RZ, P0 ;  /* 0x000000ff0000720c */ /* 0x000fe200007a4270 */
[-C--:B0-----:R-:W-:Y:S01]  /*5a40*/  FMUL R9, R42, R88.reuse ;  /* 0x000000582a097220 */ /* 0x081fe20000400000 */
[----:B------:R-:W-:Y:S01]  /*5a50*/  F2FP.TF32.F32.PACK_B R11, R11 ;  /* 0x0000000bff0b723e */ /* 0x000fe200024050ff */
[----:B------:R-:W-:Y:S01]  /*5a60*/  @P4 STG.E desc[UR54][R2.64+0x64], R37 ;  /* 0x0000642502004986 */ /* 0x000fe2000c101936 */
[----:B------:R-:W-:Y:S01]  /*5a70*/  ISETP.GT.AND P1, PT, R14, 0x21, PT ;  /* 0x000000210e00780c */ /* 0x000fe20003f24270 */
[-C--:B------:R-:W-:Y:S01]  /*5a80*/  FMUL R67, R67, R88.reuse ;  /* 0x0000005843437220 */ /* 0x080fe20000400000 */
[----:B------:R-:W-:Y:S01]  /*5a90*/  F2FP.TF32.F32.PACK_B R39, R39 ;  /* 0x00000027ff27723e */ /* 0x000fe200024050ff */
[----:B------:R0:W-:Y:S01]  /*5aa0*/  @P2 STG.E desc[UR54][R4.64+0x60], R11 ;  /* 0x0000600b04002986 */ /* 0x0001e2000c101936 */
[C---:B------:R-:W-:Y:S01]  /*5ab0*/  ISETP.GT.AND P4, PT, R0.reuse, RZ, P1 ;  /* 0x000000ff0000720c */ /* 0x040fe20000f84270 */
[-C--:B------:R-:W-:Y:S01]  /*5ac0*/  FMUL R69, R69, R88.reuse ;  /* 0x0000005845457220 */ /* 0x080fe20000400000 */
[----:B------:R-:W-:Y:S01]  /*5ad0*/  ISETP.GT.AND P2, PT, R0, 0x8, P0 ;  /* 0x000000080000780c */ /* 0x000fe20000744270 */
[-C--:B-1----:R-:W-:Y:S01]  /*5ae0*/  FMUL R7, R40, R88.reuse ;  /* 0x0000005828077220 */ /* 0x082fe20000400000 */
[----:B------:R-:W-:Y:S01]  /*5af0*/  ISETP.GT.AND P0, PT, R14, 0x28, PT ;  /* 0x000000280e00780c */ /* 0x000fe20003f04270 */
[----:B------:R-:W-:Y:S01]  /*5b00*/  @P3 STG.E desc[UR54][R4.64+0x64], R39 ;  /* 0x0000642704003986 */ /* 0x000fe2000c101936 */
[----:B------:R-:W-:Y:S01]  /*5b10*/  ISETP.GT.AND P3, PT, R0, 0x8, P1 ;  /* 0x000000080000780c */ /* 0x000fe20000f64270 */
[-C--:B------:R-:W-:Y:S01]  /*5b20*/  FMUL R71, R71, R88.reuse ;  /* 0x0000005847477220 */ /* 0x080fe20000400000 */
[----:B------:R-:W-:Y:S01]  /*5b30*/  F2FP.TF32.F32.PACK_B R7, R7 ;  /* 0x00000007ff07723e */ /* 0x000fe200024050ff */
[-C--:B------:R-:W-:Y:S01]  /*5b40*/  FMUL R73, R73, R88.reuse ;  /* 0x0000005849497220 */ /* 0x080fe20000400000 */
[----:B------:R-:W-:Y:S01]  /*5b50*/  F2FP.TF32.F32.PACK_B R41, R41 ;  /* 0x00000029ff29723e */ /* 0x000fe200024050ff */
[-C--:B0-----:R-:W-:Y:S01]  /*5b60*/  FMUL R11, R46, R88.reuse ;  /* 0x000000582e0b7220 */ /* 0x081fe20000400000 */
[----:B------:R-:W-:Y:S01]  /*5b70*/  F2FP.TF32.F32.PACK_B R9, R9 ;  /* 0x00000009ff09723e */ /* 0x000fe200024050ff */
[----:B------:R0:W-:Y:S01]  /*5b80*/  @P5 STG.E desc[UR54][R2.64+0x80], R7 ;  /* 0x0000800702005986 */ /* 0x0001e2000c101936 */
[----:B------:R-:W-:Y:S01]  /*5b90*/  ISETP.GT.AND P5, PT, R0, RZ, P0 ;  /* 0x000000ff0000720c */ /* 0x000fe200007a4270 */
[-C--:B------:R-:W-:Y:S01]  /*5ba0*/  FMUL R75, R75, R88.reuse ;  /* 0x000000584b4b7220 */ /* 0x080fe20000400000 */
[----:B------:R-:W-:Y:S01]  /*5bb0*/  ISETP.GT.AND P1, PT, R14, 0x29, PT ;  /* 0x000000290e00780c */ /* 0x000fe20003f24270 */
[----:B------:R-:W-:Y:S01]  /*5bc0*/  @P4 STG.E desc[UR54][R2.64+0x84], R41 ;  /* 0x0000842902004986 */ /* 0x000fe2000c101936 */
[----:B------:R-:W-:Y:S01]  /*5bd0*/  F2FP.TF32.F32.PACK_B R43, R43 ;  /* 0x0000002bff2b723e */ /* 0x000fe200024050ff */
[-C--:B------:R-:W-:Y:S01]  /*5be0*/  FMUL R77, R77, R88.reuse ;  /* 0x000000584d4d7220 */ /* 0x080fe20000400000 */
[C---:B------:R-:W-:Y:S01]  /*5bf0*/  ISETP.GT.AND P4, PT, R0.reuse, RZ, P1 ;  /* 0x000000ff0000720c */ /* 0x040fe20000f84270 */
[----:B------:R1:W-:Y:S01]  /*5c00*/  @P2 STG.E desc[UR54][R4.64+0x80], R9 ;  /* 0x0000800904002986 */ /* 0x0003e2000c101936 */
[----:B------:R-:W-:Y:S01]  /*5c10*/  ISETP.GT.AND P2, PT, R0, 0x8, P0 ;  /* 0x000000080000780c */ /* 0x000fe20000744270 */
[-C--:B------:R-:W-:Y:S01]  /*5c20*/  FMUL R79, R79, R88.reuse ;  /* 0x000000584f4f7220 */ /* 0x080fe20000400000 */
[----:B------:R-:W-:Y:S01]  /*5c30*/  ISETP.GT.AND P0, PT, R14, 0x30, PT ;  /* 0x000000300e00780c */ /* 0x000fe20003f04270 */
[-C--:B0-----:R-:W-:Y:S01]  /*5c40*/  FMUL R7, R44, R88.reuse ;  /* 0x000000582c077220 */ /* 0x081fe20000400000 */
[----:B------:R-:W-:Y:S01]  /*5c50*/  @P3 STG.E desc[UR54][R4.64+0x84], R43 ;  /* 0x0000842b04003986 */ /* 0x000fe2000c101936 */
[----:B------:R-:W-:Y:S01]  /*5c60*/  ISETP.GT.AND P3, PT, R0, 0x8, P1 ;  /* 0x000000080000780c */ /* 0x000fe20000f64270 */
[-C--:B------:R-:W-:Y:S01]  /*5c70*/  FMUL R81, R81, R88.reuse ;  /* 0x0000005851517220 */ /* 0x080fe20000400000 */
[----:B------:R-:W-:Y:S01]  /*5c80*/  F2FP.TF32.F32.PACK_B R45, R45 ;  /* 0x0000002dff2d723e */ /* 0x000fe200024050ff */
[-C--:B------:R-:W-:Y:S01]  /*5c90*/  FMUL R83, R83, R88.reuse ;  /* 0x0000005853537220 */ /* 0x080fe20000400000 */
[----:B------:R-:W-:Y:S01]  /*5ca0*/  F2FP.TF32.F32.PACK_B R7, R7 ;  /* 0x00000007ff07723e */ /* 0x000fe200024050ff */
[-C--:B------:R-:W-:Y:S01]  /*5cb0*/  FMUL R13, R84, R88.reuse ;  /* 0x00000058540d7220 */ /* 0x080fe20000400000 */
[----:B------:R-:W-:Y:S01]  /*5cc0*/  F2FP.TF32.F32.PACK_B R11, R11 ;  /* 0x0000000bff0b723e */ /* 0x000fe200024050ff */
[-C--:B-1----:R-:W-:Y:S01]  /*5cd0*/  FMUL R9, R50, R88.reuse ;  /* 0x0000005832097220 */ /* 0x082fe20000400000 */
[----:B------:R-:W-:Y:S01]  /*5ce0*/  ISETP.GT.AND P1, PT, R14, 0x31, PT ;  /* 0x000000310e00780c */ /* 0x000fe20003f24270 */
[----:B------:R0:W-:Y:S01]  /*5cf0*/  @P5 STG.E desc[UR54][R2.64+0xa0], R7 ;  /* 0x0000a00702005986 */ /* 0x0001e2000c101936 */
[C---:B------:R-:W-:Y:S01]  /*5d00*/  ISETP.GT.AND P5, PT, R0.reuse, RZ, P0 ;  /* 0x000000ff0000720c */ /* 0x040fe200007a4270 */
[-C--:B------:R-:W-:Y:S01]  /*5d10*/  FMUL R85, R85, R88.reuse ;  /* 0x0000005855557220 */ /* 0x080fe20000400000 */
[----:B------:R-:W-:Y:S01]  /*5d20*/  F2FP.TF32.F32.PACK_B R47, R47 ;  /* 0x0000002fff2f723e */ /* 0x000fe200024050ff */
[----:B------:R-:W-:Y:S01]  /*5d30*/  @P4 STG.E desc[UR54][R2.64+0xa4], R45 ;  /* 0x0000a42d02004986 */ /* 0x000fe2000c101936 */
[----:B------:R-:W-:Y:S01]  /*5d40*/  ISETP.GT.AND P4, PT, R0, RZ, P1 ;  /* 0x000000ff0000720c */ /* 0x000fe20000f84270 */
[-C--:B------:R-:W-:Y:S01]  /*5d50*/  FMUL R15, R86, R88.reuse ;  /* 0x00000058560f7220 */ /* 0x080fe20000400000 */
[----:B------:R-:W-:Y:S01]  /*5d60*/  F2FP.TF32.F32.PACK_B R49, R49 ;  /* 0x00000031ff31723e */ /* 0x000fe200024050ff */
[----:B------:R1:W-:Y:S01]  /*5d70*/  @P2 STG.E desc[UR54][R4.64+0xa0], R11 ;  /* 0x0000a00b04002986 */ /* 0x0003e2000c101936 */
[----:B------:R-:W-:Y:S01]  /*5d80*/  ISETP.GT.AND P2, PT, R0, 0x8, P0 ;  /* 0x000000080000780c */ /* 0x000fe20000744270 */
[-C--:B------:R-:W-:Y:S01]  /*5d90*/  FMUL R87, R87, R88.reuse ;  /* 0x0000005857577220 */ /* 0x080fe20000400000 */
[----:B------:R-:W-:Y:S01]  /*5da0*/  ISETP.GT.AND P0, PT, R14, 0x38, PT ;  /* 0x000000380e00780c */ /* 0x000fe20003f04270 */
[----:B0-----:R-:W-:Y:S01]  /*5db0*/  FMUL R7, R48, R88 ;  /* 0x0000005830077220 */ /* 0x001fe20000400000 */
[----:B------:R-:W-:Y:S01]  /*5dc0*/  @P3 STG.E desc[UR54][R4.64+0xa4], R47 ;  /* 0x0000a42f04003986 */ /* 0x000fe2000c101936 */
[----:B------:R-:W-:-:S02]  /*5dd0*/  ISETP.GT.AND P3, PT, R0, 0x8, P1 ;  /* 0x000000080000780c */ /* 0x000fc40000f64270 */
[----:B------:R-:W-:Y:S02]  /*5de0*/  F2FP.TF32.F32.PACK_B R9, R9 ;  /* 0x00000009ff09723e */ /* 0x000fe400024050ff */
[----:B------:R-:W-:Y:S02]  /*5df0*/  F2FP.TF32.F32.PACK_B R7, R7 ;  /* 0x00000007ff07723e */ /* 0x000fe400024050ff */
[----:B------:R-:W-:Y:S01]  /*5e00*/  ISETP.GT.AND P1, PT, R14, 0x39, PT ;  /* 0x000000390e00780c */ /* 0x000fe20003f24270 */
[----:B-1----:R-:W-:Y:S01]  /*5e10*/  FMUL R11, R54, R88 ;  /* 0x00000058360b7220 */ /* 0x002fe20000400000 */
[----:B------:R-:W-:Y:S01]  /*5e20*/  F2FP.TF32.F32.PACK_B R51, R51 ;  /* 0x00000033ff33723e */ /* 0x000fe200024050ff */
[----:B------:R0:W-:Y:S01]  /*5e30*/  @P5 STG.E desc[UR54][R2.64+0xc0], R7 ;  /* 0x0000c00702005986 */ /* 0x0001e2000c101936 */
[C---:B------:R-:W-:Y:S02]  /*5e40*/  ISETP.GT.AND P5, PT, R0.reuse, RZ, P0 ;  /* 0x000000ff0000720c */ /* 0x040fe400007a4270 */
[----:B------:R-:W-:Y:S01]  /*5e50*/  F2FP.TF32.F32.PACK_B R53, R53 ;  /* 0x00000035ff35723e */ /* 0x000fe200024050ff */
[----:B------:R-:W-:Y:S01]  /*5e60*/  @P4 STG.E desc[UR54][R2.64+0xc4], R49 ;  /* 0x0000c43102004986 */ /* 0x000fe2000c101936 */
[----:B------:R-:W-:-:S02]  /*5e70*/  ISETP.GT.AND P4, PT, R0, RZ, P1 ;  /* 0x000000ff0000720c */ /* 0x000fc40000f84270 */
[----:B------:R-:W-:Y:S01]  /*5e80*/  F2FP.TF32.F32.PACK_B R11, R11 ;  /* 0x0000000bff0b723e */ /* 0x000fe200024050ff */
[----:B------:R1:W-:Y:S01]  /*5e90*/  @P2 STG.E desc[UR54][R4.64+0xc0], R9 ;  /* 0x0000c00904002986 */ /* 0x0003e2000c101936 */
[----:B------:R-:W-:Y:S02]  /*5ea0*/  ISETP.GT.AND P2, PT, R0, 0x8, P0 ;  /* 0x000000080000780c */ /* 0x000fe40000744270 */
[----:B------:R-:W-:Y:S01]  /*5eb0*/  ISETP.GT.AND P0, PT, R14, 0x40, PT ;  /* 0x000000400e00780c */ /* 0x000fe20003f04270 */
[----:B0-----:R-:W-:Y:S01]  /*5ec0*/  FMUL R7, R52, R88 ;  /* 0x0000005834077220 */ /* 0x001fe20000400000 */
[----:B------:R-:W-:Y:S01]  /*5ed0*/  @P3 STG.E desc[UR54][R4.64+0xc4], R51 ;  /* 0x0000c43304003986 */ /* 0x000fe2000c101936 */
[----:B------:R-:W-:Y:S02]  /*5ee0*/  ISETP.GT.AND P3, PT, R0, 0x8, P1 ;  /* 0x000000080000780c */ /* 0x000fe40000f64270 */
[----:B------:R-:W-:Y:S02]  /*5ef0*/  ISETP.GT.AND P1, PT, R14, 0x41, PT ;  /* 0x000000410e00780c */ /* 0x000fe40003f24270 */
[----:B------:R-:W-:-:S02]  /*5f00*/  F2FP.TF32.F32.PACK_B R7, R7 ;  /* 0x00000007ff07723e */ /* 0x000fc400024050ff */
[----:B------:R-:W-:Y:S01]  /*5f10*/  F2FP.TF32.F32.PACK_B R55, R55 ;  /* 0x00000037ff37723e */ /* 0x000fe200024050ff */
[----:B-1----:R-:W-:Y:S01]  /*5f20*/  FMUL R9, R58, R88 ;  /* 0x000000583a097220 */ /* 0x002fe20000400000 */
[----:B------:R-:W-:Y:S01]  /*5f30*/  F2FP.TF32.F32.PACK_B R57, R57 ;  /* 0x00000039ff39723e */ /* 0x000fe200024050ff */
[----:B------:R0:W-:Y:S01]  /*5f40*/  @P5 STG.E desc[UR54][R2.64+0xe0], R7 ;  /* 0x0000e00702005986 */ /* 0x0001e2000c101936 */
[C---:B------:R-:W-:Y:S02]  /*5f50*/  ISETP.GT.AND P5, PT, R0.reuse, RZ, P0 ;  /* 0x000000ff0000720c */ /* 0x040fe400007a4270 */
[----:B------:R-:W-:Y:S01]  /*5f60*/  F2FP.TF32.F32.PACK_B R9, R9 ;  /* 0x00000009ff09723e */ /* 0x000fe200024050ff */
[----:B------:R-:W-:Y:S01]  /*5f70*/  @P4 STG.E desc[UR54][R2.64+0xe4], R53 ;  /* 0x0000e43502004986 */ /* 0x000fe2000c101936 */
[C---:B------:R-:W-:Y:S02]  /*5f80*/  ISETP.GT.AND P4, PT, R0.reuse, RZ, P1 ;  /* 0x000000ff0000720c */ /* 0x040fe40000f84270 */
[----:B------:R-:W-:Y:S01]  /*5f90*/  F2FP.TF32.F32.PACK_B R59, R59 ;  /* 0x0000003bff3b723e */ /* 0x000fe200024050ff */
[----:B------:R1:W-:Y:S01]  /*5fa0*/  @P2 STG.E desc[UR54][R4.64+0xe0], R11 ;  /* 0x0000e00b04002986 */ /* 0x0003e2000c101936 */
[----:B------:R-:W-:-:S02]  /*5fb0*/  ISETP.GT.AND P2, PT, R0, 0x8, P0 ;  /* 0x000000080000780c */ /* 0x000fc40000744270 */
[----:B------:R-:W-:Y:S01]  /*5fc0*/  ISETP.GT.AND P0, PT, R14, 0x48, PT ;  /* 0x000000480e00780c */ /* 0x000fe20003f04270 */
[-C--:B0-----:R-:W-:Y:S01]  /*5fd0*/  FMUL R7, R56, R88.reuse ;  /* 0x0000005838077220 */ /* 0x081fe20000400000 */
[----:B------:R-:W-:Y:S01]  /*5fe0*/  @P3 STG.E desc[UR54][R4.64+0xe4], R55 ;  /* 0x0000e43704003986 */ /* 0x000fe2000c101936 */
[----:B------:R-:W-:Y:S02]  /*5ff0*/  ISETP.GT.AND P3, PT, R0, 0x8, P1 ;  /* 0x000000080000780c */ /* 0x000fe40000f64270 */
[----:B------:R-:W-:Y:S02]  /*6000*/  ISETP.GT.AND P1, PT, R14, 0x49, PT ;  /* 0x000000490e00780c */ /* 0x000fe40003f24270 */
[----:B------:R-:W-:Y:S01]  /*6010*/  F2FP.TF32.F32.PACK_B R7, R7 ;  /* 0x00000007ff07723e */ /* 0x000fe200024050ff */
[----:B-1----:R-:W-:Y:S01]  /*6020*/  FMUL R11, R62, R88 ;  /* 0x000000583e0b7220 */ /* 0x002fe20000400000 */
[----:B------:R-:W-:-:S03]  /*6030*/  F2FP.TF32.F32.PACK_B R61, R61 ;  /* 0x0000003dff3d723e */ /* 0x000fc600024050ff */
[----:B------:R0:W-:Y:S01]  /*6040*/  @P5 STG.E desc[UR54][R2.64+0x100], R7 ;  /* 0x0001000702005986 */ /* 0x0001e2000c101936 */
[C---:B------:R-:W-:Y:S02]  /*6050*/  ISETP.GT.AND P5, PT, R0.reuse, RZ, P0 ;  /* 0x000000ff0000720c */ /* 0x040fe400007a4270 */
[----:B------:R-:W-:Y:S01]  /*6060*/  F2FP.TF32.F32.PACK_B R11, R11 ;  /* 0x0000000bff0b723e */ /* 0x000fe200024050ff */
[----:B------:R-:W-:Y:S01]  /*6070*/  @P4 STG.E desc[UR54][R2.64+0x104], R57 ;  /* 0x0001043902004986 */ /* 0x000fe2000c101936 */
[C---:B------:R-:W-:Y:S02]  /*6080*/  ISETP.GT.AND P4, PT, R0.reuse, RZ, P1 ;  /* 0x000000ff0000720c */ /* 0x040fe40000f84270 */
[----:B------:R-:W-:Y:S01]  /*6090*/  F2FP.TF32.F32.PACK_B R63, R63 ;  /* 0x0000003fff3f723e */ /* 0x000fe200024050ff */
[----:B------:R1:W-:Y:S01]  /*60a0*/  @P2 STG.E desc[UR54][R4.64+0x100], R9 ;  /* 0x0001000904002986 */ /* 0x0003e2000c101936 */
[----:B------:R-:W-:Y:S02]  /*60b0*/  ISETP.GT.AND P2, PT, R0, 0x8, P0 ;  /* 0x000000080000780c */ /* 0x000fe40000744270 */
[----:B------:R-:W-:Y:S01]  /*60c0*/  ISETP.GT.AND P0, PT, R14, 0x50, PT ;  /* 0x000000500e00780c */ /* 0x000fe20003f04270 */
[----:B0-----:R-:W-:Y:S01]  /*60d0*/  FMUL R7, R60, R88 ;  /* 0x000000583c077220 */ /* 0x001fe20000400000 */
[----:B------:R-:W-:Y:S01]  /*60e0*/  @P3 STG.E desc[UR54][R4.64+0x104], R59 ;  /* 0x0001043b04003986 */ /* 0x000fe2000c101936 */
[----:B------:R-:W-:-:S02]  /*60f0*/  ISETP.GT.AND P3, PT, R0, 0x8, P1 ;  /* 0x000000080000780c */ /* 0x000fc40000f64270 */
        /* <DEDUP_REMOVED lines=38> */
[----:B------:R-:W-:Y:S01]  /*6360*/  ISETP.GT.AND P0, PT, R0, 0x8, P0 ;  /* 0x000000080000780c */ /* 0x000fe20000704270 */
[----:B------:R-:W-:Y:S01]  /*6370*/  @P4 STG.E desc[UR54][R2.64+0x164], R69 ;  /* 0x0001644502004986 */ /* 0x000fe2000c101936 */
[----:B------:R-:W-:Y:S02]  /*6380*/  ISETP.GT.AND P4, PT, R14, 0x69, PT ;  /* 0x000000690e00780c */ /* 0x000fe40003f84270 */
[----:B------:R-:W-:Y:S01]  /*6390*/  F2FP.TF32.F32.PACK_B R9, R9 ;  /* 0x00000009ff09723e */ /* 0x000fe200024050ff */
[----:B------:R1:W-:Y:S01]  /*63a0*/  @P2 STG.E desc[UR54][R4.64+0x160], R11 ;  /* 0x0001600b04002986 */ /* 0x0003e2000c101936 */
[C---:B------:R-:W-:Y:S02]  /*63b0*/  ISETP.GT.AND P2, PT, R0.reuse, RZ, P1 ;  /* 0x000000ff0000720c */ /* 0x040fe40000f44270 */
[----:B------:R-:W-:Y:S01]  /*63c0*/  ISETP.GT.AND P1, PT, R0, 0x8, P1 ;  /* 0x000000080000780c */ /* 0x000fe20000f24270 */
[----:B0-----:R-:W-:Y:S01]  /*63d0*/  FMUL R7, R72, R88 ;  /* 0x0000005848077220 */ /* 0x001fe20000400000 */
[----:B------:R-:W-:Y:S01]  /*63e0*/  @P3 STG.E desc[UR54][R4.64+0x164], R71 ;  /* 0x0001644704003986 */ /* 0x000fe2000c101936 */
[----:B------:R-:W-:-:S02]  /*63f0*/  ISETP.GT.AND P6, PT, R0, RZ, P4 ;  /* 0x000000ff0000720c */ /* 0x000fc400027c4270 */
[----:B------:R-:W-:Y:S02]  /*6400*/  F2FP.TF32.F32.PACK_B R75, R75 ;  /* 0x0000004bff4b723e */ /* 0x000fe400024050ff */
[----:B------:R-:W-:Y:S02]  /*6410*/  F2FP.TF32.F32.PACK_B R7, R7 ;  /* 0x00000007ff07723e */ /* 0x000fe400024050ff */
[----:B------:R-:W-:Y:S01]  /*6420*/  F2FP.TF32.F32.PACK_B R77, R77 ;  /* 0x0000004dff4d723e */ /* 0x000fe200024050ff */
[----:B-1----:R-:W-:Y:S01]  /*6430*/  FMUL R11, R82, R88 ;  /* 0x00000058520b7220 */ /* 0x002fe20000400000 */
[----:B------:R-:W-:Y:S01]  /*6440*/  ISETP.GT.AND P4, PT, R0, 0x8, P4 ;  /* 0x000000080000780c */ /* 0x000fe20002784270 */
[----:B------:R0:W-:Y:S01]  /*6450*/  @P5 STG.E desc[UR54][R2.64+0x180], R7 ;  /* 0x0001800702005986 */ /* 0x0001e2000c101936 */
[----:B------:R-:W-:Y:S02]  /*6460*/  ISETP.GT.AND P5, PT, R14, 0x68, PT ;  /* 0x000000680e00780c */ /* 0x000fe40003fa4270 */
[----:B------:R-:W-:Y:S01]  /*6470*/  F2FP.TF32.F32.PACK_B R79, R79 ;  /* 0x0000004fff4f723e */ /* 0x000fe200024050ff */
[----:B------:R-:W-:Y:S01]  /*6480*/  @P2 STG.E desc[UR54][R2.64+0x184], R73 ;  /* 0x0001844902002986 */ /* 0x000fe2000c101936 */
[----:B------:R-:W-:-:S02]  /*6490*/  ISETP.GT.AND P3, PT, R0, RZ, P5 ;  /* 0x000000ff0000720c */ /* 0x000fc40002f64270 */
[----:B------:R-:W-:Y:S01]  /*64a0*/  ISETP.GT.AND P5, PT, R0, 0x8, P5 ;  /* 0x000000080000780c */ /* 0x000fe20002fa4270 */
[----:B------:R1:W-:Y:S01]  /*64b0*/  @P0 STG.E desc[UR54][R4.64+0x180], R9 ;  /* 0x0001800904000986 */ /* 0x0003e2000c101936 */
[C---:B------:R-:W-:Y:S02]  /*64c0*/  ISETP.GT.AND P2, PT, R14.reuse, 0x71, PT ;  /* 0x000000710e00780c */ /* 0x040fe40003f44270 */
[----:B------:R-:W-:Y:S01]  /*64d0*/  ISETP.GT.AND P0, PT, R14, 0x79, PT ;  /* 0x000000790e00780c */ /* 0x000fe20003f04270 */
[-C--:B0-----:R-:W-:Y:S01]  /*64e0*/  FMUL R7, R76, R88.reuse ;  /* 0x000000584c077220 */ /* 0x081fe20000400000 */
[----:B------:R-:W-:Y:S01]  /*64f0*/  @P1 STG.E desc[UR54][R4.64+0x184], R75 ;  /* 0x0001844b04001986 */ /* 0x000fe2000c101936 */
[----:B------:R-:W-:Y:S02]  /*6500*/  ISETP.GT.AND P1, PT, R14, 0x78, PT ;  /* 0x000000780e00780c */ /* 0x000fe40003f24270 */
[----:B------:R-:W-:Y:S02]  /*6510*/  F2FP.TF32.F32.PACK_B R81, R81 ;  /* 0x00000051ff51723e */ /* 0x000fe400024050ff */
[----:B------:R-:W-:Y:S01]  /*6520*/  F2FP.TF32.F32.PACK_B R7, R7 ;  /* 0x00000007ff07723e */ /* 0x000fe200024050ff */
[----:B-1----:R-:W-:Y:S01]  /*6530*/  FMUL R9, R78, R88 ;  /* 0x000000584e097220 */ /* 0x002fe20000400000 */
[----:B------:R-:W-:-:S03]  /*6540*/  F2FP.TF32.F32.PACK_B R11, R11 ;  /* 0x0000000bff0b723e */ /* 0x000fc600024050ff */
[----:B------:R0:W-:Y:S01]  /*6550*/  @P3 STG.E desc[UR54][R2.64+0x1a0], R7 ;  /* 0x0001a00702003986 */ /* 0x0001e2000c101936 */
[----:B------:R-:W-:Y:S02]  /*6560*/  ISETP.GT.AND P3, PT, R14, 0x70, PT ;  /* 0x000000700e00780c */ /* 0x000fe40003f64270 */
[----:B------:R-:W-:Y:S01]  /*6570*/  F2FP.TF32.F32.PACK_B R9, R9 ;  /* 0x00000009ff09723e */ /* 0x000fe200024050ff */
[----:B------:R-:W-:Y:S01]  /*6580*/  @P6 STG.E desc[UR54][R2.64+0x1a4], R77 ;  /* 0x0001a44d02006986 */ /* 0x000fe2000c101936 */
[C---:B------:R-:W-:Y:S02]  /*6590*/  ISETP.GT.AND P6, PT, R0.reuse, RZ, P3 ;  /* 0x000000ff0000720c */ /* 0x040fe40001fc4270 */
[C---:B------:R-:W-:Y:S01]  /*65a0*/  ISETP.GT.AND P3, PT, R0.reuse, 0x8, P3 ;  /* 0x000000080000780c */ /* 0x040fe20001f64270 */
[----:B------:R-:W-:Y:S01]  /*65b0*/  @P5 STG.E desc[UR54][R4.64+0x1a0], R9 ;  /* 0x0001a00904005986 */ /* 0x000fe2000c101936 */
[C---:B------:R-:W-:Y:S02]  /*65c0*/  ISETP.GT.AND P5, PT, R0.reuse, RZ, P2 ;  /* 0x000000ff0000720c */ /* 0x040fe400017a4270 */
[----:B------:R-:W-:Y:S01]  /*65d0*/  ISETP.GT.AND P2, PT, R0, 0x8, P2 ;  /* 0x000000080000780c */ /* 0x000fe20001744270 */
[----:B0-----:R-:W-:Y:S01]  /*65e0*/  FMUL R7, R80, R88 ;  /* 0x0000005850077220 */ /* 0x001fe20000400000 */
[----:B------:R-:W-:Y:S01]  /*65f0*/  @P4 STG.E desc[UR54][R4.64+0x1a4], R79 ;  /* 0x0001a44f04004986 */ /* 0x000fe2000c101936 */
[----:B------:R-:W-:-:S02]  /*6600*/  ISETP.GT.AND P4, PT, R0, RZ, P1 ;  /* 0x000000ff0000720c */ /* 0x000fc40000f84270 */
[C---:B------:R-:W-:Y:S02]  /*6610*/  ISETP.GT.AND P1, PT, R0.reuse, 0x8, P1 ;  /* 0x000000080000780c */ /* 0x040fe40000f24270 */
[----:B------:R-:W-:Y:S02]  /*6620*/  F2FP.TF32.F32.PACK_B R7, R7 ;  /* 0x00000007ff07723e */ /* 0x000fe400024050ff */
[----:B------:R-:W-:Y:S02]  /*6630*/  F2FP.TF32.F32.PACK_B R83, R83 ;  /* 0x00000053ff53723e */ /* 0x000fe400024050ff */
[----:B------:R-:W-:Y:S01]  /*6640*/  F2FP.TF32.F32.PACK_B R13, R13 ;  /* 0x0000000dff0d723e */ /* 0x000fe200024050ff */
[----:B------:R-:W-:Y:S01]  /*6650*/  @P6 STG.E desc[UR54][R2.64+0x1c0], R7 ;  /* 0x0001c00702006986 */ /* 0x000fe2000c101936 */
[C---:B------:R-:W-:Y:S02]  /*6660*/  ISETP.GT.AND P6, PT, R0.reuse, RZ, P0 ;  /* 0x000000ff0000720c */ /* 0x040fe400007c4270 */
[----:B------:R-:W-:Y:S01]  /*6670*/  ISETP.GT.AND P0, PT, R0, 0x8, P0 ;  /* 0x000000080000780c */ /* 0x000fe20000704270 */
[----:B------:R-:W-:Y:S01]  /*6680*/  @P5 STG.E desc[UR54][R2.64+0x1c4], R81 ;  /* 0x0001c45102005986 */ /* 0x000fe2000c101936 */
[----:B------:R-:W-:-:S02]  /*6690*/  F2FP.TF32.F32.PACK_B R85, R85 ;  /* 0x00000055ff55723e */ /* 0x000fc400024050ff */
[----:B------:R-:W-:Y:S01]  /*66a0*/  F2FP.TF32.F32.PACK_B R15, R15 ;  /* 0x0000000fff0f723e */ /* 0x000fe200024050ff */
[----:B------:R-:W-:Y:S01]  /*66b0*/  @P3 STG.E desc[UR54][R4.64+0x1c0], R11 ;  /* 0x0001c00b04003986 */ /* 0x000fe2000c101936 */
[----:B------:R-:W-:-:S03]  /*66c0*/  F2FP.TF32.F32.PACK_B R87, R87 ;  /* 0x00000057ff57723e */ /* 0x000fc600024050ff */
[----:B------:R-:W-:Y:S04]  /*66d0*/  @P2 STG.E desc[UR54][R4.64+0x1c4], R83 ;  /* 0x0001c45304002986 */ /* 0x000fe8000c101936 */
[----:B------:R-:W-:Y:S04]  /*66e0*/  @P4 STG.E desc[UR54][R2.64+0x1e0], R13 ;  /* 0x0001e00d02004986 */ /* 0x000fe8000c101936 */
[----:B------:R0:W-:Y:S02]  /*66f0*/  @P6 STG.E desc[UR54][R2.64+0x1e4], R85 ;  /* 0x0001e45502006986 */ /* 0x0001e4000c101936 */
[----:B0-----:R-:W-:-:S02]  /*6700*/  @P1 IMAD.MOV.U32 R2, RZ, RZ, R4 ;  /* 0x000000ffff021224 */ /* 0x001fc400078e0004 */
[----:B------:R-:W-:-:S05]  /*6710*/  @P1 IMAD.MOV.U32 R3, RZ, RZ, R5 ;  /* 0x000000ffff031224 */ /* 0x000fca00078e0005 */
[----:B------:R0:W-:Y:S04]  /*6720*/  @P1 STG.E desc[UR54][R2.64+0x1e0], R15 ;  /* 0x0001e00f02001986 */ /* 0x0001e8000c101936 */
[----:B------:R0:W-:Y:S02]  /*6730*/  @P0 STG.E desc[UR54][R4.64+0x1e4], R87 ;  /* 0x0001e45704000986 */ /* 0x0001e4000c101936 */
.L_x_161:
[----:B------:R-:W-:Y:S05]  /*6740*/  BSYNC B0 ;  /* 0x0000000000007941 */ /* 0x000fea0003800000 */
.L_x_35:
[----:B0-----:R-:W-:Y:S01]  /*6750*/  IMAD.U32 R2, RZ, RZ, UR52 ;  /* 0x00000034ff027e24 */ /* 0x001fe2000f8e00ff */
[----:B------:R-:W-:Y:S01]  /*6760*/  ULDC.64 UR4, c[0x0][0x650] ;  /* 0x0001940000047ab9 */ /* 0x000fe20000000a00 */
[----:B------:R-:W-:Y:S01]  /*6770*/  IMAD.U32 R3, RZ, RZ, UR53 ;  /* 0x00000035ff037e24 */ /* 0x000fe2000f8e00ff */
[----:B------:R0:W-:Y:S01]  /*6780*/  SYNCS.ARRIVE.TRANS64.A1T0 RZ, [R98+UR50], RZ ;  /* 0x000000ff62ff79a7 */ /* 0x0001e20008100032 */
[----:B------:R-:W-:Y:S01]  /*6790*/  PRMT R0, RZ, 0x7610, R0 ;  /* 0x00007610ff007816 */ /* 0x000fe20000000000 */
[----:B------:R-:W-:Y:S01]  /*67a0*/  IMAD.MOV.U32 R18, RZ, RZ, -0x1 ;  /* 0xffffffffff127424 */ /* 0x000fe200078e00ff */
[----:B------:R-:W-:Y:S01]  /*67b0*/  LEA R16, P0, R2, R16, 0x1 ;  /* 0x0000001002107211 */ /* 0x000fe200078008ff */
[----:B------:R-:W-:Y:S02]  /*67c0*/  IMAD.MOV.U32 R2, RZ, RZ, -0x1 ;  /* 0xffffffffff027424 */ /* 0x000fe400078e00ff */
[----:B------:R-:W-:Y:S01]  /*67d0*/  IMAD.MOV.U32 R19, RZ, RZ, -0x1 ;  /* 0xffffffffff137424 */ /* 0x000fe200078e00ff */
[----:B------:R-:W-:-:S02]  /*67e0*/  IADD3.X R17, R17, UR41, RZ, P0, !PT ;  /* 0x0000002911117c10 */ /* 0x000fc400087fe4ff */
[----:B------:R-:W-:-:S04]  /*67f0*/  ISETP.GE.U32.AND P0, PT, R16, UR4, PT ;  /* 0x0000000410007c0c */ /* 0x000fc8000bf06070 */
[----:B------:R-:W-:-:S13]  /*6800*/  ISETP.GE.U32.AND.EX P0, PT, R17, UR5, PT, P0 ;  /* 0x0000000511007c0c */ /* 0x000fda000bf06100 */
[----:B0-----:R-:W-:Y:S05]  /*6810*/  @P0 BRA `(.L_x_162) ;  /* 0x0000000400700947 */ /* 0x001fea0003800000 */
[----:B------:R-:W0:Y:S01]  /*6820*/  S2UR UR7, SR_CTAID.X ;  /* 0x00000000000779c3 */ /* 0x000e220000002500 */
[----:B------:R-:W-:Y:S01]  /*6830*/  ULDC.64 UR4, c[0x0][0x628] ;  /* 0x00018a0000047ab9 */ /* 0x000fe20000000a00 */
[----:B------:R-:W-:Y:S01]  /*6840*/  ULDC UR6, c[0x0][0x150] ;  /* 0x0000540000067ab9 */ /* 0x000fe20000000800 */
[----:B------:R-:W-:Y:S01]  /*6850*/  ISETP.NE.U32.AND P0, PT, RZ, UR4, PT ;  /* 0x00000004ff007c0c */ /* 0x000fe2000bf05070 */
[----:B------:R-:W-:Y:S01]  /*6860*/  ULDC UR15, c[0x0][0x630] ;  /* 0x00018c00000f7ab9 */ /* 0x000fe20000000800 */
[C---:B------:R-:W-:Y:S02]  /*6870*/  R2UR UR17, R16.reuse ;  /* 0x00000000101172ca */ /* 0x040fe400000e0000 */
[----:B------:R-:W-:Y:S01]  /*6880*/  ISETP.NE.AND.EX P0, PT, RZ, UR5, PT, P0 ;  /* 0x00000005ff007c0c */ /* 0x000fe2000bf05300 */
[----:B------:R-:W1:Y:S01]  /*6890*/  S2UR UR16, SR_CTAID.Y ;  /* 0x00000000001079c3 */ /* 0x000e620000002600 */
[----:B------:R-:W-:Y:S02]  /*68a0*/  R2UR UR12, R16 ;  /* 0x00000000100c72ca */ /* 0x000fe400000e0000 */
[----:B------:R-:W-:-:S02]  /*68b0*/  R2UR UR13, R17 ;  /* 0x00000000110d72ca */ /* 0x000fc400000e0000 */
[----:B0-----:R-:W-:-:S05]  /*68c0*/  I2FP.F32.U32 R0, UR7 ;  /* 0x0000000700007c45 */ /* 0x001fca0008201000 */
[----:B------:R-:W-:Y:S01]  /*68d0*/  FMUL R0, R0, UR6 ;  /* 0x0000000600007c20 */ /* 0x000fe20008400000 */
[----:B------:R-:W-:Y:S01]  /*68e0*/  ULDC UR6, c[0x0][0x154] ;  /* 0x0000550000067ab9 */ /* 0x000fe20000000800 */
[----:B-1----:R-:W-:-:S04]  /*68f0*/  I2FP.F32.U32 R2, UR16 ;  /* 0x0000001000027c45 */ /* 0x002fc80008201000 */
[----:B------:R-:W0:Y:S01]  /*6900*/  F2I.U32.TRUNC.NTZ R0, R0 ;  /* 0x0000000000007305 */ /* 0x000e22000020f000 */
[----:B------:R-:W-:Y:S01]  /*6910*/  FMUL R2, R2, UR6 ;  /* 0x0000000602027c20 */ /* 0x000fe20008400000 */
[----:B------:R-:W-:Y:S06]  /*6920*/  @!P0 BRA `(.L_x_163) ;  /* 0x0000000000308947 */ /* 0x000fec0003800000 */
        /* <DEDUP_REMOVED lines=12> */
.L_x_163:
[----:B------:R-:W-:Y:S01]  /*69f0*/  USHF.R.U64 UR6, UR12, UR15, UR13 ;  /* 0x0000000f0c067299 */ /* 0x000fe2000800120d */
[----:B------:R-:W-:Y:S01]  /*6a00*/  R2UR UR5, R17 ;  /* 0x00000000110572ca */ /* 0x000fe200000e0000 */
[----:B------:R-:W-:Y:S01]  /*6a10*/  USHF.R.U32.HI UR4, URZ, UR15, UR13 ;  /* 0x0000000f3f047299 */ /* 0x000fe2000801160d */
[----:B------:R-:W1:Y:S01]  /*6a20*/  F2I.U32.TRUNC.NTZ R2, R2 ;  /* 0x0000000200027305 */ /* 0x000e62000020f000 */
[----:B------:R-:W-:Y:S01]  /*6a30*/  UIADD3 UR9, UP0, URZ, -UR6, URZ ;  /* 0x800000063f097290 */ /* 0x000fe2000ff1e03f */
[----:B------:R-:W-:Y:S01]  /*6a40*/  ULDC.64 UR10, c[0x0][0x620] ;  /* 0x00018800000a7ab9 */ /* 0x000fe20000000a00 */
[----:B------:R-:W-:Y:S02]  /*6a50*/  ULDC UR14, c[0x0][0x608] ;  /* 0x00018200000e7ab9 */ /* 0x000fe40000000800 */
[----:B------:R-:W-:Y:S01]  /*6a60*/  UIADD3.X UR4, URZ, ~UR4, URZ, UP0, !UPT ;  /* 0x800000043f047290 */ /* 0x000fe200087fe43f */
[----:B------:R-:W-:Y:S01]  /*6a70*/  ULDC UR15, c[0x0][0x658] ;  /* 0x00019600000f7ab9 */ /* 0x000fe20000000800 */
[----:B------:R-:W-:-:S02]  /*6a80*/  ULDC UR12, c[0x0][0x144] ;  /* 0x00005100000c7ab9 */ /* 0x000fc40000000800 */
[----:B------:R-:W-:Y:S01]  /*6a90*/  UIMAD UR8, UR4, UR10, URZ ;  /* 0x0000000a040872a4 */ /* 0x000fe2000f8e023f */
[----:B------:R-:W-:Y:S02]  /*6aa0*/  ULDC UR22, c[0x0][0x148] ;  /* 0x0000520000167ab9 */ /* 0x000fe40000000800 */
[----:B------:R-:W-:Y:S01]  /*6ab0*/  UMOV UR4, UR17 ;  /* 0x0000001100047c82 */ /* 0x000fe20008000000 */
[----:B------:R-:W-:Y:S02]  /*6ac0*/  UIMAD UR8, UR9, UR11, UR8 ;  /* 0x0000000b090872a4 */ /* 0x000fe4000f8e0208 */
[----:B------:R-:W-:Y:S01]  /*6ad0*/  UIMAD.WIDE.U32 UR4, UR9, UR10, UR4 ;  /* 0x0000000a090472a5 */ /* 0x000fe2000f8e0004 */
[----:B0-----:R-:W-:Y:S01]  /*6ae0*/  R2UR UR9, R0 ;  /* 0x00000000000972ca */ /* 0x001fe200000e0000 */
[----:B------:R-:W-:Y:S01]  /*6af0*/  ULDC UR20, c[0x0][0x648] ;  /* 0x0001920000147ab9 */ /* 0x000fe20000000800 */
[----:B-1----:R-:W-:Y:S01]  /*6b00*/  R2UR UR13, R2 ;  /* 0x00000000020d72ca */ /* 0x002fe200000e0000 */
[----:B------:R-:W-:Y:S01]  /*6b10*/  UIADD3 UR8, UR5, UR8, URZ ;  /* 0x0000000805087290 */ /* 0x000fe2000fffe03f */
[----:B------:R-:W-:-:S02]  /*6b20*/  ULDC UR21, c[0x0][0x638] ;  /* 0x00018e0000157ab9 */ /* 0x000fc40000000800 */
[----:B------:R-:W-:Y:S02]  /*6b30*/  ULDC UR5, c[0x0][0x618] ;  /* 0x0001860000057ab9 */ /* 0x000fe40000000800 */
[----:B------:R-:W-:Y:S02]  /*6b40*/  USHF.R.U64 UR10, UR4, UR5, UR8 ;  /* 0x00000005040a7299 */ /* 0x000fe40008001208 */
[----:B------:R-:W-:-:S03]  /*6b50*/  USHF.R.U32.HI UR8, URZ, UR5, UR8 ;  /* 0x000000053f087299 */ /* 0x000fc60008011608 */
[----:B------:R-:W-:Y:S01]  /*6b60*/  ULDC.64 UR4, c[0x0][0x640] ;  /* 0x0001900000047ab9 */ /* 0x000fe20000000a00 */
[----:B------:R-:W-:Y:S01]  /*6b70*/  USHF.R.U64 UR11, UR10, UR14, UR8 ;  /* 0x0000000e0a0b7299 */ /* 0x000fe20008001208 */
[----:B------:R-:W-:Y:S01]  /*6b80*/  ISETP.NE.U32.AND P0, PT, RZ, UR4, PT ;  /* 0x00000004ff007c0c */ /* 0x000fe2000bf05070 */
[----:B------:R-:W-:Y:S02]  /*6b90*/  USHF.R.U32.HI UR8, URZ, UR14, UR8 ;  /* 0x0000000e3f087299 */ /* 0x000fe40008011608 */
[----:B------:R-:W-:Y:S01]  /*6ba0*/  UIADD3 UR9, -UR9, URZ, URZ ;  /* 0x0000003f09097290 */ /* 0x000fe2000fffe13f */
[----:B------:R-:W-:Y:S01]  /*6bb0*/  ISETP.NE.AND.EX P0, PT, RZ, UR5, PT, P0 ;  /* 0x00000005ff007c0c */ /* 0x000fe2000bf05300 */
[----:B------:R-:W-:Y:S02]  /*6bc0*/  USHF.R.U64 UR17, UR11, UR15, UR8 ;  /* 0x0000000f0b117299 */ /* 0x000fe40008001208 */
[----:B------:R-:W-:Y:S02]  /*6bd0*/  UIADD3 UR18, -UR13, URZ, URZ ;  /* 0x0000003f0d127290 */ /* 0x000fe4000fffe13f */
[----:B------:R-:W-:-:S02]  /*6be0*/  USHF.R.U32.HI UR15, URZ, UR15, UR8 ;  /* 0x0000000f3f0f7299 */ /* 0x000fc40008011608 */
[----:B------:R-:W-:Y:S01]  /*6bf0*/  UIMAD UR19, UR12, UR9, UR7 ;  /* 0x000000090c1372a4 */ /* 0x000fe2000f8e0207 */
[----:B------:R-:W-:-:S05]  /*6c00*/  UMOV UR14, UR17 ;  /* 0x00000011000e7c82 */ /* 0x000fca0008000000 */
[----:B------:R-:W-:Y:S06]  /*6c10*/  @!P0 BRA `(.L_x_164) ;  /* 0x0000000000288947 */ /* 0x000fec0003800000 */
        /* <DEDUP_REMOVED lines=10> */
.L_x_164:
[----:B------:R-:W-:Y:S01]  /*6cc0*/  UISETP.NE.AND UP0, UPT, UR38, URZ, UPT ;  /* 0x0000003f2600728c */ /* 0x000fe2000bf05270 */
[----:B------:R-:W-:Y:S01]  /*6cd0*/  IMAD.MOV.U32 R0, RZ, RZ, 0x1 ;  /* 0x00000001ff007424 */ /* 0x000fe200078e00ff */
[----:B------:R-:W-:Y:S01]  /*6ce0*/  USHF.R.U64 UR5, UR14, UR20, UR15 ;  /* 0x000000140e057299 */ /* 0x000fe2000800120f */
[----:B------:R-:W-:Y:S01]  /*6cf0*/  IMAD.U32 R19, RZ, RZ, UR6 ;  /* 0x00000006ff137e24 */ /* 0x000fe2000f8e00ff */
[----:B------:R-:W-:Y:S02]  /*6d00*/  ULOP3.LUT UR4, UR11, UR47, URZ, 0xc0, !UPT ;  /* 0x0000002f0b047292 */ /* 0x000fe4000f8ec03f */
[----:B------:R-:W-:Y:S02]  /*6d10*/  UIADD3 UR7, -UR5, URZ, URZ ;  /* 0x0000003f05077290 */ /* 0x000fe4000fffe13f */
[----:B------:R-:W-:Y:S02]  /*6d20*/  UIMAD UR4, UR44, UR5, UR4 ;  /* 0x000000052c0472a4 */ /* 0x000fe4000f8e0204 */
[----:B------:R-:W-:-:S02]  /*6d30*/  ULOP3.LUT UR10, UR10, UR43, URZ, 0xc0, !UPT ;  /* 0x0000002b0a0a7292 */ /* 0x000fc4000f8ec03f */
[----:B------:R-:W-:Y:S02]  /*6d40*/  @UP0 UIMAD UR19, UR22, UR18, UR16 ;  /* 0x00000012161302a4 */ /* 0x000fe4000f8e0210 */
[----:B------:R-:W-:Y:S01]  /*6d50*/  UIMAD UR5, UR7, UR21, UR17 ;  /* 0x00000015070572a4 */ /* 0x000fe2000f8e0211 */
[----:B------:R-:W-:Y:S02]  /*6d60*/  ULDC UR8, c[0x0][0x600] ;  /* 0x0001800000087ab9 */ /* 0x000fe40000000800 */
[----:B------:R-:W-:Y:S01]  /*6d70*/  ULDC UR7, c[0x0][0x610] ;  /* 0x0001840000077ab9 */ /* 0x000fe20000000800 */
[----:B------:R-:W-:Y:S02]  /*6d80*/  UIMAD UR5, UR5, UR8, UR10 ;  /* 0x00000008050572a4 */ /* 0x000fe4000f8e020a */
[----:B------:R-:W-:-:S04]  /*6d90*/  UIMAD UR4, UR4, UR7, UR19 ;  /* 0x00000007040472a4 */ /* 0x000fc8000f8e0213 */
[----:B------:R-:W-:Y:S02]  /*6da0*/  USEL UR7, UR5, UR4, !UP0 ;  /* 0x0000000405077287 */ /* 0x000fe4000c000000 */
[----:B------:R-:W-:-:S04]  /*6db0*/  USEL UR4, UR4, UR5, !UP0 ;  /* 0x0000000504047287 */ /* 0x000fc8000c000000 */
[----:B------:R-:W-:Y:S02]  /*6dc0*/  IMAD.U32 R2, RZ, RZ, UR7 ;  /* 0x00000007ff027e24 */ /* 0x000fe4000f8e00ff */
[----:B------:R-:W-:-:S07]  /*6dd0*/  IMAD.U32 R18, RZ, RZ, UR4 ;  /* 0x00000004ff127e24 */ /* 0x000fce000f8e00ff */
.L_x_162:
[----:B------:R-:W-:Y:S01]  /*6de0*/  UIADD3 UR45, UR36, UR45, URZ ;  /* 0x0000002d242d7290 */ /* 0x000fe2000fffe03f */
[----:B------:R-:W-:Y:S02]  /*6df0*/  LOP3.LUT P0, RZ, R0, 0xff, RZ, 0xc0, !PT ;  /* 0x000000ff00ff7812 */ /* 0x000fe4000780c0ff */
[----:B------:R-:W-:Y:S01]  /*6e00*/  LOP3.LUT R100, R100, 0x1, RZ, 0x3c, !PT ;  /* 0x0000000164647812 */ /* 0x000fe200078e3cff */
[----:B------:R-:W-:Y:S02]  /*6e10*/  USHF.R.U32.HI UR4, URZ, 0x2, UR45 ;  /* 0x000000023f047899 */ /* 0x000fe4000801162d */
[----:B------:R-:W-:Y:S02]  /*6e20*/  UISETP.GT.U32.AND UP0, UPT, UR45, 0x3, UPT ;  /* 0x000000032d00788c */ /* 0x000fe4000bf04070 */
[----:B------:R-:W-:Y:S02]  /*6e30*/  ULOP3.LUT UR4, UR4, 0x1, URZ, 0xc0, !UPT ;  /* 0x0000000104047892 */ /* 0x000fe4000f8ec03f */
[----:B------:R-:W-:-:S02]  /*6e40*/  UISETP.LT.U32.AND UP0, UPT, UR36, 0x4, UP0 ;  /* 0x000000042400788c */ /* 0x000fc40008701070 */
[----:B------:R-:W-:Y:S02]  /*6e50*/  UISETP.NE.U32.AND UP1, UPT, UR4, 0x1, UPT ;  /* 0x000000010400788c */ /* 0x000fe4000bf25070 */
[----:B------:R-:W-:Y:S02]  /*6e60*/  USEL UR5, URZ, 0x1, !UP0 ;  /* 0x000000013f057887 */ /* 0x000fe4000c000000 */
[----:B------:R-:W-:Y:S02]  /*6e70*/  UISETP.GT.U32.AND UP1, UPT, UR36, 0x3, !UP1 ;  /* 0x000000032400788c */ /* 0x000fe4000cf24070 */
[----:B------:R-:W-:Y:S02]  /*6e80*/  ULOP3.LUT UR45, UR45, 0x3, URZ, 0xc0, !UPT ;  /* 0x000000032d2d7892 */ /* 0x000fe4000f8ec03f */
[----:B------:R-:W-:-:S04]  /*6e90*/  USEL UR4, URZ, 0x1, !UP1 ;  /* 0x000000013f047887 */ /* 0x000fc8000c800000 */
[----:B------:R-:W-:Y:S01]  /*6ea0*/  ULOP3.LUT UR48, UR4, UR48, UR5, 0x96, !UPT ;  /* 0x0000003004307292 */ /* 0x000fe2000f8e9605 */
[----:B------:R-:W-:Y:S11]  /*6eb0*/  @P0 BRA `(.L_x_165) ;  /* 0xffffffa800700947 */ /* 0x000ff6000383ffff */
[----:B------:R-:W-:Y:S05]  /*6ec0*/  EXIT ;  /* 0x000000000000794d */ /* 0x000fea0003800000 */
.L_x_16:
[----:B------:R-:W-:-:S08]  /*6ed0*/  ISETP.NE.AND P0, PT, RZ, UR6, PT ;  /* 0x00000006ff007c0c */ /* 0x000fd0000bf05270 */
[----:B------:R-:W0:-:S00]  /*6ee0*/  USETMAXREG.DEALLOC.CTAPOOL 0x28 ;  /* 0x00000028000079c8 */ /* 0x000e0000080e0500 */
[----:B------:R-:W-:Y:S05]  /*6ef0*/  @P0 EXIT ;  /* 0x000000000000094d */ /* 0x000fea0003800000 */
[----:B0-----:R-:W-:Y:S01]  /*6f00*/  LOP3.LUT P0, RZ, R0, 0xff, RZ, 0xc0, !PT ;  /* 0x000000ff00ff7812 */ /* 0x001fe2000780c0ff */
[----:B------:R-:W-:Y:S02]  /*6f10*/  IMAD.MOV.U32 R0, RZ, RZ, 0x1 ;  /* 0x00000001ff007424 */ /* 0x000fe400078e00ff */
[----:B------:R-:W-:-:S10]  /*6f20*/  IMAD.MOV.U32 R8, RZ, RZ, RZ ;  /* 0x000000ffff087224 */ /* 0x000fd400078e00ff */
[----:B------:R-:W-:Y:S05]  /*6f30*/  @!P0 BRA `(.L_x_166) ;  /* 0x0000000c00608947 */ /* 0x000fea0003800000 */
[----:B------:R-:W0:Y:S01]  /*6f40*/  S2R R9, SR_CgaCtaId ;  /* 0x0000000000097919 */ /* 0x000e220000008800 */
[----:B------:R-:W-:Y:S01]  /*6f50*/  LOP3.LUT P0, RZ, R3, 0x1f, RZ, 0xc0, !PT ;  /* 0x0000001f03ff7812 */ /* 0x000fe2000780c0ff */
[----:B------:R-:W-:Y:S01]  /*6f60*/  ULDC UR5, c[0x0][0x658] ;  /* 0x0001960000057ab9 */ /* 0x000fe20000000800 */
[----:B------:R-:W-:Y:S01]  /*6f70*/  UMOV UR6, 0xffffffff ;  /* 0xffffffff00067882 */ /* 0x000fe20000000000 */
[----:B------:R-:W-:Y:S01]  /*6f80*/  BSSY B0, `(.L_x_166) ;  /* 0x00000d3000007945 */ /* 0x000fe20003800000 */
[----:B------:R-:W-:Y:S01]  /*6f90*/  USHF.L.U32 UR6, UR6, UR5, URZ ;  /* 0x0000000506067299 */ /* 0x000fe2000800063f */
[C---:B------:R-:W-:Y:S01]  /*6fa0*/  ISETP.NE.AND P3, PT, R4.reuse, RZ, PT ;  /* 0x000000ff0400720c */ /* 0x040fe20003f65270 */
[----:B------:R-:W-:Y:S01]  /*6fb0*/  IMAD.MOV.U32 R10, RZ, RZ, 0x1 ;  /* 0x00000001ff0a7424 */ /* 0x000fe200078e00ff */
[----:B------:R-:W-:Y:S01]  /*6fc0*/  ISETP.NE.OR P0, PT, R4, RZ, !P0 ;  /* 0x000000ff0400720c */ /* 0x000fe20004705670 */
[----:B------:R-:W-:Y:S01]  /*6fd0*/  IMAD.MOV.U32 R0, RZ, RZ, 0x1 ;  /* 0x00000001ff007424 */ /* 0x000fe200078e00ff */
[----:B------:R-:W-:Y:S01]  /*6fe0*/  ULDC UR4, c[0x0][0x600] ;  /* 0x0001800000047ab9 */ /* 0x000fe20000000800 */
[----:B------:R-:W-:Y:S01]  /*6ff0*/  IMAD.MOV.U32 R8, RZ, RZ, RZ ;  /* 0x000000ffff087224 */ /* 0x000fe200078e00ff */
[----:B------:R-:W-:Y:S01]  /*7000*/  UMOV UR7, 0x1 ;  /* 0x0000000100077882 */ /* 0x000fe20000000000 */
[----:B------:R-:W-:-:S02]  /*7010*/  UIADD3 UR21, UR37, 0x1, URZ ;  /* 0x0000000125157890 */ /* 0x000fc4000fffe03f */
[----:B------:R-:W-:Y:S02]  /*7020*/  ULOP3.LUT UR13, UR40, 0x2, URZ, 0xfc, !UPT ;  /* 0x00000002280d7892 */ /* 0x000fe4000f8efc3f */
[----:B------:R-:W-:Y:S02]  /*7030*/  UIADD3 UR4, UR4, -0x1, URZ ;  /* 0xffffffff04047890 */ /* 0x000fe4000fffe03f */
[----:B------:R-:W-:Y:S02]  /*7040*/  USHF.L.U32 UR5, UR7, UR5, URZ ;  /* 0x0000000507057299 */ /* 0x000fe4000800063f */
[----:B------:R-:W-:Y:S01]  /*7050*/  ULOP3.LUT UR6, URZ, UR6, URZ, 0x33, !UPT ;  /* 0x000000063f067292 */ /* 0x000fe2000f8e333f */
[----:B------:R-:W-:Y:S01]  /*7060*/  ULDC.64 UR30, c[0x0][0x198] ;  /* 0x00006600001e7ab9 */ /* 0x000fe20000000a00 */
[C---:B0-----:R-:W-:Y:S02]  /*7070*/  IMAD.SHL.U32 R11, R9.reuse, 0x20, RZ ;  /* 0x00000020090b7824 */ /* 0x041fe400078e00ff */
[----:B------:R-:W-:-:S03]  /*7080*/  IMAD.SHL.U32 R9, R9, 0x400, RZ ;  /* 0x0000040009097824 */ /* 0x000fc600078e00ff */
[----:B------:R-:W-:Y:S02]  /*7090*/  LOP3.LUT R11, R11, 0x60, RZ, 0xc0, !PT ;  /* 0x000000600b0b7812 */ /* 0x000fe400078ec0ff */
[----:B------:R-:W-:-:S07]  /*70a0*/  LOP3.LUT R9, R9, 0xc00, RZ, 0xc0, !PT ;  /* 0x00000c0009097812 */ /* 0x000fce00078ec0ff */
.L_x_178:
[----:B------:R-:W-:-:S03]  /*70b0*/  UMOV UR7, 0xffffffff ;  /* 0xffffffff00077882 */ /* 0x000fc60000000000 */
[----:B------:R-:W-:Y:S05]  /*70c0*/  BRA.DIV UR7, `(.L_x_167) ;  /* 0x0000001207147947 */ /* 0x000fea000b800000 */
[----:B------:R-:W-:-:S13]  /*70d0*/  ELECT P6, URZ, PT ;  /* 0x00000000003f782f */ /* 0x000fda00038c0000 */
.L_x_191:
[----:B------:R-:W0:Y:S01]  /*70e0*/  LDC R3, c[0x0][0x28c] ;  /* 0x0000a300ff037b82 */ /* 0x000e220000000800 */
[----:B------:R-:W-:Y:S01]  /*70f0*/  BSSY B1, `(.L_x_168) ;  /* 0x0000046000017945 */ /* 0x000fe20003800000 */
[----:B0-----:R-:W-:-:S13]  /*7100*/  ISETP.LT.OR P6, PT, R3, 0x1, !P6 ;  /* 0x000000010300780c */ /* 0x001fda00077c1670 */
[----:B------:R-:W-:Y:S05]  /*7110*/  @P6 BRA `(.L_x_169) ;  /* 0x00000004000c6947 */ /* 0x000fea0003800000 */
[----:B------:R-:W-:Y:S02]  /*7120*/  IMAD R6, R2, 0x80, R11 ;  /* 0x0000008002067824 */ /* 0x000fe400078e020b */
[----:B------:R-:W-:Y:S02]  /*7130*/  IMAD.SHL.U32 R18, R18, 0x40, RZ ;  /* 0x0000004012127824 */ /* 0x000fe400078e00ff */
[----:B------:R-:W-:Y:S02]  /*7140*/  IMAD.MOV.U32 R13, RZ, RZ, RZ ;  /* 0x000000ffff0d7224 */ /* 0x000fe400078e00ff */
[----:B------:R-:W-:Y:S02]  /*7150*/  IMAD.U32 R14, RZ, RZ, UR21 ;  /* 0x00000015ff0e7e24 */ /* 0x000fe4000f8e00ff */
[----:B------:R-:W-:Y:S02]  /*7160*/  IMAD.MOV.U32 R2, RZ, RZ, R0 ;  /* 0x000000ffff027224 */ /* 0x000fe400078e0000 */
[----:B------:R-:W-:-:S07]  /*7170*/  IMAD.MOV.U32 R4, RZ, RZ, R8 ;  /* 0x000000ffff047224 */ /* 0x000fce00078e0008 */
.L_x_173:
[----:B------:R-:W0:Y:S01]  /*7180*/  S2R R12, SR_CgaCtaId ;  /* 0x00000000000c7919 */ /* 0x000e220000008800 */
[----:B------:R-:W-:Y:S01]  /*7190*/  MOV R3, 0x400 ;  /* 0x0000040000037802 */ /* 0x000fe20000000f00 */
[----:B------:R-:W1:Y:S03]  /*71a0*/  @!P3 LDC R5, c[0x0][0x500] ;  /* 0x00014000ff05bb82 */ /* 0x000e660000000800 */
[----:B0-----:R-:W-:Y:S02]  /*71b0*/  LEA R7, R12, R3, 0x18 ;  /* 0x000000030c077211 */ /* 0x001fe400078ec0ff */
[----:B------:R-:W-:-:S03]  /*71c0*/  SHF.L.U32 R3, R2, 0x1f, RZ ;  /* 0x0000001f02037819 */ /* 0x000fc600000006ff */
[----:B------:R-:W-:-:S04]  /*71d0*/  IMAD R12, R4, 0x8, R7 ;  /* 0x00000008040c7824 */ /* 0x000fc800078e0207 */
[----:B------:R-:W0:Y:S02]  /*71e0*/  SYNCS.PHASECHK.TRANS64.TRYWAIT P1, [R12+URZ+0x20], R3 ;  /* 0x000020030c0075a7 */ /* 0x000e24000802017f */
[----:B01----:R-:W-:Y:S05]  /*71f0*/  @!P1 BRA `(.L_x_170) ;  /* 0x0000000c00e89947 */ /* 0x003fea0003800000 */
.L_x_192:
[----:B------:R-:W-:Y:S01]  /*7200*/  UPRMT UR7, UR13, 0x9910, URZ ;  /* 0x000099100d077896 */ /* 0x000fe2000800003f */
[----:B------:R1:W-:Y:S03]  /*7210*/  @!P3 SYNCS.ARRIVE.TRANS64 RZ, [R12+URZ], R5 ;  /* 0x000000050cffb9a7 */ /* 0x0003e6000800003f */
[----:B------:R-:W-:-:S06]  /*7220*/  UISETP.NE.AND UP0, UPT, UR7, 0x2, UPT ;  /* 0x000000020700788c */ /* 0x000fcc000bf05270 */
[----:B------:R-:W-:-:S13]  /*7230*/  PLOP3.LUT P1, PT, PT, PT, UP0, 0x80, 0x0 ;  /* 0x000000000000781c */ /* 0x000fda0003f2f008 */
[----:B-1----:R-:W-:Y:S05]  /*7240*/  @P1 BRA `(.L_x_171) ;  /* 0x0000000000041947 */ /* 0x002fea0003800000 */
[----:B------:R-:W-:Y:S01]  /*7250*/  BPT.TRAP 0x1 ;  /* 0x000000040000795c */ /* 0x000fe20000300000 */
.L_x_171:
[----:B------:R-:W-:Y:S05]  /*7260*/  @P0 BRA `(.L_x_172) ;  /* 0x0000000000040947 */ /* 0x000fea0003800000 */
[----:B------:R-:W-:Y:S01]  /*7270*/  BPT.TRAP 0x1 ;  /* 0x000000040000795c */ /* 0x000fe20000300000 */
.L_x_172:
[----:B0-----:R-:W-:Y:S01]  /*7280*/  IMAD R3, R4, 0x4000, R7 ;  /* 0x0000400004037824 */ /* 0x001fe200078e0207 */
[----:B------:R-:W-:Y:S01]  /*7290*/  R2UR UR34, R13 ;  /* 0x000000000d2272ca */ /* 0x000fe200000e0000 */
[----:B------:R-:W-:Y:S01]  /*72a0*/  VIADD R14, R14, 0xffffffff ;  /* 0xffffffff0e0e7836 */ /* 0x000fe20000000000 */
[----:B------:R-:W-:Y:S01]  /*72b0*/  R2UR UR33, R12 ;  /* 0x000000000c2172ca */ /* 0x000fe200000e0000 */
[----:B------:R-:W-:Y:S01]  /*72c0*/  UIADD3 UR14, UP0, UR30, 0xf0, URZ ;  /* 0x000000f01e0e7890 */ /* 0x000fe2000ff1e03f */
[----:B------:R-:W-:Y:S01]  /*72d0*/  R2UR UR24, R3 ;  /* 0x00000000031872ca */ /* 0x000fe200000e0000 */
[----:B------:R-:W-:Y:S01]  /*72e0*/  IMAD R3, R4, 0x2000, R9 ;  /* 0x0000200004037824 */ /* 0x000fe200078e0209 */
[----:B------:R-:W-:Y:S01]  /*72f0*/  R2UR UR36, R19 ;  /* 0x00000000132472ca */ /* 0x000fe200000e0000 */
[----:B------:R-:W-:Y:S01]  /*7300*/  UIADD3 UR42, UP1, UR30, 0x1f0, URZ ;  /* 0x000001f01e2a7890 */ /* 0x000fe2000ff3e03f */
[----:B------:R-:W-:Y:S01]  /*7310*/  R2UR UR35, R18 ;  /* 0x00000000122372ca */ /* 0x000fe200000e0000 */
[----:B------:R-:W-:Y:S01]  /*7320*/  IMAD R3, R3, 0x4, R7 ;  /* 0x0000000403037824 */ /* 0x000fe200078e0207 */
[----:B------:R-:W-:Y:S01]  /*7330*/  R2UR UR19, R6 ;  /* 0x00000000061372ca */ /* 0x000fe200000e0000 */
[----:B------:R-:W-:Y:S01]  /*7340*/  UIADD3.X UR15, URZ, UR31, URZ, UP0, !UPT ;  /* 0x0000001f3f0f7290 */ /* 0x000fe200087fe43f */
[----:B------:R-:W-:Y:S01]  /*7350*/  ISETP.GT.AND P2, PT, R14, 0x1, PT ;  /* 0x000000010e00780c */ /* 0x000fe20003f44270 */
[----:B------:R-:W-:Y:S01]  /*7360*/  UIADD3 UR26, UR34, 0x20, URZ ;  /* 0x00000020221a7890 */ /* 0x000fe2000fffe03f */
[----:B------:R-:W-:Y:S01]  /*7370*/  R2UR UR8, R3 ;  /* 0x00000000030872ca */ /* 0x000fe200000e0000 */
[----:B------:R-:W-:Y:S01]  /*7380*/  UIADD3.X UR43, URZ, UR31, URZ, UP1, !UPT ;  /* 0x0000001f3f2b7290 */ /* 0x000fe20008ffe43f */
[----:B------:R-:W-:Y:S01]  /*7390*/  VIADD R4, R4, 0x1 ;  /* 0x0000000104047836 */ /* 0x000fe20000000000 */
[----:B------:R-:W-:Y:S01]  /*73a0*/  UIADD3 UR32, UR24, 0x180, URZ ;  /* 0x0000018018207890 */ /* 0x000fe2000fffe03f */
[----:B------:R-:W-:Y:S01]  /*73b0*/  VIADD R13, R13, 0x40 ;  /* 0x000000400d0d7836 */ /* 0x000fe20000000000 */
[----:B------:R-:W-:Y:S01]  /*73c0*/  UIADD3 UR24, UR24, 0x2180, URZ ;  /* 0x0000218018187890 */ /* 0x000fe2000fffe03f */
[----:B------:R-:W-:Y:S01]  /*73d0*/  UMOV UR22, 0x0 ;  /* 0x0000000000167882 */ /* 0x000fe20000000000 */
[----:B------:R-:W-:Y:S01]  /*73e0*/  UMOV UR23, 0x10000000 ;  /* 0x1000000000177882 */ /* 0x000fe20000000000 */
[----:B------:R-:W-:Y:S01]  /*73f0*/  ISETP.NE.AND P1, PT, R4, 0x4, PT ;  /* 0x000000040400780c */ /* 0x000fe20003f25270 */
[----:B------:R-:W-:Y:S01]  /*7400*/  UMOV UR25, UR33 ;  /* 0x0000002100197c82 */ /* 0x000fe20008000000 */
[----:B------:R-:W-:Y:S01]  /*7410*/  UMOV UR28, UR36 ;  /* 0x00000024001c7c82 */ /* 0x000fe20008000000 */
[----:B------:R-:W-:-:S02]  /*7420*/  UMOV UR27, UR35 ;  /* 0x00000023001b7c82 */ /* 0x000fc40008000000 */
[----:B------:R-:W-:Y:S01]  /*7430*/  UIADD3 UR16, UR8, 0x10180, URZ ;  /* 0x0001018008107890 */ /* 0x000fe2000fffe03f */
[----:B------:R0:W-:Y:S01]  /*7440*/  UTMALDG.3D [UR32], [UR14], desc[UR22] ;  /* 0x000016200e0075b4 */ /* 0x0001e20008011000 */
[----:B------:R-:W-:Y:S01]  /*7450*/  UIADD3 UR8, UR8, 0x14180, URZ ;  /* 0x0001418008087890 */ /* 0x000fe2000fffe03f */
[----:B------:R-:W-:Y:S01]  /*7460*/  SEL R3, RZ, 0x1, P1 ;  /* 0x00000001ff037807 */ /* 0x000fe20000800000 */
[----:B------:R-:W-:Y:S01]  /*7470*/  UMOV UR7, 0xf0000 ;  /* 0x000f000000077882 */ /* 0x000fe20000000000 */
[----:B------:R-:W-:Y:S01]  /*7480*/  UMOV UR17, UR33 ;  /* 0x0000002100117c82 */ /* 0x000fe20008000000 */
[----:B------:R-:W-:Y:S01]  /*7490*/  UMOV UR18, UR34 ;  /* 0x0000002200127c82 */ /* 0x000fe20008000000 */
[----:B------:R-:W-:Y:S01]  /*74a0*/  UMOV UR20, UR36 ;  /* 0x0000002400147c82 */ /* 0x000fe20008000000 */
[----:B------:R-:W-:Y:S01]  /*74b0*/  UMOV UR9, UR33 ;  /* 0x0000002100097c82 */ /* 0x000fe20008000000 */
[----:B------:R-:W-:Y:S01]  /*74c0*/  UMOV UR11, UR19 ;  /* 0x00000013000b7c82 */ /* 0x000fe20008000000 */
[----:B------:R-:W-:Y:S01]  /*74d0*/  UMOV UR12, UR36 ;  /* 0x00000024000c7c82 */ /* 0x000fe20008000000 */
[----:B------:R0:W-:Y:S01]  /*74e0*/  UTMALDG.3D [UR24], [UR14], desc[UR22] ;  /* 0x000016180e0075b4 */ /* 0x0001e20008011000 */
[----:B------:R-:W-:Y:S01]  /*74f0*/  UMOV UR10, UR26 ;  /* 0x0000001a000a7c82 */ /* 0x000fe20008000000 */
[----:B------:R-:W-:-:S02]  /*7500*/  LOP3.LUT R2, R2, R3, RZ, 0x3c, !PT ;  /* 0x0000000302027212 */ /* 0x000fc400078e3cff */
[----:B------:R-:W-:Y:S01]  /*7510*/  SEL R4, R4, RZ, P1 ;  /* 0x000000ff04047207 */ /* 0x000fe20000800000 */
[----:B------:R0:W-:Y:S01]  /*7520*/  UTMALDG.3D.MULTICAST [UR16], [UR42], UR7, desc[UR22] ;  /* 0x000016102a0073b4 */ /* 0x0001e20008011807 */
[----:B------:R0:W-:Y:S02]  /*7530*/  UTMALDG.3D.MULTICAST [UR8], [UR42], UR7, desc[UR22] ;  /* 0x000016082a0073b4 */ /* 0x0001e40008011807 */
[----:B0-----:R-:W-:Y:S05]  /*7540*/  @P2 BRA `(.L_x_173) ;  /* 0xfffffffc000c2947 */ /* 0x001fea000383ffff */
.L_x_169:
[----:B------:R-:W-:Y:S05]  /*7550*/  BSYNC B1 ;  /* 0x0000000000017941 */ /* 0x000fea0003800000 */
.L_x_168:
[----:B------:R-:W-:Y:S01]  /*7560*/  LOP3.LUT P4, RZ, R10, 0xff, RZ, 0xc0, !PT ;  /* 0x000000ff0aff7812 */ /* 0x000fe2000788c0ff */
[----:B------:R-:W-:Y:S01]  /*7570*/  VIADD R8, R8, UR37 ;  /* 0x0000002508087c36 */ /* 0x000fe20008000000 */
[----:B------:R-:W-:Y:S01]  /*7580*/  ULDC.64 UR8, c[0x0][0x650] ;  /* 0x0001940000087ab9 */ /* 0x000fe20000000a00 */
[----:B------:R-:W-:Y:S01]  /*7590*/  BSSY B1, `(.L_x_174) ;  /* 0x000006f000017945 */ /* 0x000fe20003800000 */
[----:B------:R-:W-:Y:S01]  /*75a0*/  IMAD.MOV.U32 R18, RZ, RZ, -0x1 ;  /* 0xffffffffff127424 */ /* 0x000fe200078e00ff */
[----:B------:R-:W-:Y:S01]  /*75b0*/  PRMT R10, RZ, 0x7610, R10 ;  /* 0x00007610ff0a7816 */ /* 0x000fe2000000000a */
[----:B------:R-:W-:Y:S01]  /*75c0*/  IMAD.MOV.U32 R19, RZ, RZ, -0x1 ;  /* 0xffffffffff137424 */ /* 0x000fe200078e00ff */
[C---:B------:R-:W-:Y:S02]  /*75d0*/  ISETP.GT.U32.AND P1, PT, R8.reuse, 0x3, PT ;  /* 0x000000030800780c */ /* 0x040fe40003f24070 */
[----:B------:R-:W-:Y:S02]  /*75e0*/  SHF.R.U32.HI R2, RZ, 0x2, R8 ;  /* 0x00000002ff027819 */ /* 0x000fe40000011608 */
[----:B------:R-:W-:-:S02]  /*75f0*/  LOP3.LUT R8, R8, 0x3, RZ, 0xc0, !PT ;  /* 0x0000000308087812 */ /* 0x000fc400078ec0ff */
[----:B------:R-:W0:Y:S01]  /*7600*/  @P4 S2R R4, SR_CgaCtaId ;  /* 0x0000000000044919 */ /* 0x000e220000008800 */
[----:B------:R-:W-:Y:S02]  /*7610*/  @P4 MOV R3, 0x400 ;  /* 0x0000040000034802 */ /* 0x000fe40000000f00 */
[----:B------:R-:W-:-:S04]  /*7620*/  LOP3.LUT R2, R2, 0x1, RZ, 0xc0, !PT ;  /* 0x0000000102027812 */ /* 0x000fc800078ec0ff */
[----:B------:R-:W-:Y:S02]  /*7630*/  ISETP.NE.U32.AND P2, PT, R2, 0x1, PT ;  /* 0x000000010200780c */ /* 0x000fe40003f45070 */
[----:B0-----:R-:W-:Y:S01]  /*7640*/  @P4 LEA R3, R4, R3, 0x18 ;  /* 0x0000000304034211 */ /* 0x001fe200078ec0ff */
[----:B------:R-:W-:-:S03]  /*7650*/  IMAD.U32 R4, RZ, RZ, UR37 ;  /* 0x00000025ff047e24 */ /* 0x000fc6000f8e00ff */
[----:B------:R0:W-:Y:S01]  /*7660*/  @P4 SYNCS.ARRIVE.TRANS64.A1T0 RZ, [R3+URZ+0x78], RZ ;  /* 0x000078ff03ff49a7 */ /* 0x0001e2000810003f */
[----:B------:R-:W-:Y:S02]  /*7670*/  IADD3 R16, P4, R16, UR52, RZ ;  /* 0x0000003410107c10 */ /* 0x000fe4000ff9e0ff */
[----:B------:R-:W-:Y:S02]  /*7680*/  ISETP.LT.U32.AND P1, PT, R4, 0x4, P1 ;  /* 0x000000040400780c */ /* 0x000fe40000f21070 */
[----:B------:R-:W-:Y:S02]  /*7690*/  IADD3.X R17, R17, UR39, RZ, P4, !PT ;  /* 0x0000002711117c10 */ /* 0x000fe4000a7fe4ff */
[----:B------:R-:W-:Y:S02]  /*76a0*/  ISETP.GE.U32.AND P4, PT, R16, UR8, PT ;  /* 0x0000000810007c0c */ /* 0x000fe4000bf86070 */
[----:B0-----:R-:W-:Y:S02]  /*76b0*/  SEL R3, RZ, 0x1, !P1 ;  /* 0x00000001ff037807 */ /* 0x001fe40004800000 */
[----:B------:R-:W-:-:S02]  /*76c0*/  ISETP.GE.U32.AND.EX P1, PT, R17, UR9, PT, P4 ;  /* 0x0000000911007c0c */ /* 0x000fc4000bf26140 */
[----:B------:R-:W-:-:S04]  /*76d0*/  ISETP.GT.U32.AND P2, PT, R4, 0x3, !P2 ;  /* 0x000000030400780c */ /* 0x000fc80005744070 */
[----:B------:R-:W-:-:S04]  /*76e0*/  SEL R2, RZ, 0x1, !P2 ;  /* 0x00000001ff027807 */ /* 0x000fc80005000000 */
[--C-:B------:R-:W-:Y:S01]  /*76f0*/  LOP3.LUT R0, R2, R0, R3.reuse, 0x96, !PT ;  /* 0x0000000002007212 */ /* 0x100fe200078e9603 */
[----:B------:R-:W-:Y:S01]  /*7700*/  IMAD.MOV.U32 R2, RZ, RZ, -0x1 ;  /* 0xffffffffff027424 */ /* 0x000fe200078e00ff */
[----:B------:R-:W-:Y:S01]  /*7710*/  PRMT R3, RZ, 0x7610, R3 ;  /* 0x00007610ff037816 */ /* 0x000fe20000000003 */
[----:B------:R-:W-:Y:S06]  /*7720*/  @P1 BRA `(.L_x_175) ;  /* 0x0000000400541947 */ /* 0x000fec0003800000 */
[----:B------:R-:W0:Y:S01]  /*7730*/  S2UR UR7, SR_CTAID.X ;  /* 0x00000000000779c3 */ /* 0x000e220000002500 */
[----:B------:R-:W-:Y:S01]  /*7740*/  ULDC.64 UR8, c[0x0][0x628] ;  /* 0x00018a0000087ab9 */ /* 0x000fe20000000a00 */
[----:B------:R-:W-:Y:S01]  /*7750*/  ULDC UR10, c[0x0][0x150] ;  /* 0x00005400000a7ab9 */ /* 0x000fe20000000800 */
[----:B------:R-:W-:Y:S01]  /*7760*/  ISETP.NE.U32.AND P1, PT, RZ, UR8, PT ;  /* 0x00000008ff007c0c */ /* 0x000fe2000bf25070 */
[----:B------:R-:W-:Y:S01]  /*7770*/  ULDC UR11, c[0x0][0x630] ;  /* 0x00018c00000b7ab9 */ /* 0x000fe20000000800 */
[----:B------:R-:W-:Y:S01]  /*7780*/  ULDC UR14, c[0x0][0x154] ;  /* 0x00005500000e7ab9 */ /* 0x000fe20000000800 */
[----:B------:R-:W-:Y:S01]  /*7790*/  IMAD.MOV.U32 R2, RZ, RZ, R16 ;  /* 0x000000ffff027224 */ /* 0x000fe200078e0010 */
[----:B------:R-:W-:Y:S01]  /*77a0*/  ISETP.NE.AND.EX P1, PT, RZ, UR9, PT, P1 ;  /* 0x00000009ff007c0c */ /* 0x000fe2000bf25310 */
[----:B------:R-:W1:Y:S01]  /*77b0*/  S2UR UR12, SR_CTAID.Y ;  /* 0x00000000000c79c3 */ /* 0x000e620000002600 */
[----:B0-----:R-:W-:-:S05]  /*77c0*/  I2FP.F32.U32 R3, UR7 ;  /* 0x0000000700037c45 */ /* 0x001fca0008201000 */
[----:B------:R-:W-:Y:S01]  /*77d0*/  FMUL R12, R3, UR10 ;  /* 0x0000000a030c7c20 */ /* 0x000fe20008400000 */
[----:B------:R-:W-:-:S05]  /*77e0*/  IMAD.MOV.U32 R3, RZ, RZ, R17 ;  /* 0x000000ffff037224 */ /* 0x000fca00078e0011 */
[----:B------:R-:W-:Y:S05]  /*77f0*/  @!P1 BRA `(.L_x_176) ;  /* 0x0000000000289947 */ /* 0x000fea0003800000 */
[----:B------:R-:W-:Y:S02]  /*7800*/  ULDC UR10, c[0x0][0x634] ;  /* 0x00018d00000a7ab9 */ /* 0x000fe40000000800 */
[----:B------:R-:W-:-:S05]  /*7810*/  IADD3 R7, P1, R16, UR10, RZ ;  /* 0x0000000a10077c10 */ /* 0x000fca000ff3e0ff */
[----:B------:R-:W-:-:S04]  /*7820*/  IMAD.X R13, RZ, RZ, R17, P1 ;  /* 0x000000ffff0d7224 */ /* 0x000fc800008e0611 */
[----:B------:R-:W-:-:S04]  /*7830*/  IMAD.WIDE.U32 R4, R13, UR8, RZ ;  /* 0x000000080d047c25 */ /* 0x000fc8000f8e00ff */
[----:B------:R-:W-:-:S04]  /*7840*/  IMAD.WIDE.U32 R4, P1, R7, UR9, R4 ;  /* 0x0000000907047c25 */ /* 0x000fc8000f820004 */
[----:B------:R-:W-:-:S04]  /*7850*/  IMAD.WIDE.U32 R6, R7, UR8, RZ ;  /* 0x0000000807067c25 */ /* 0x000fc8000f8e00ff */
[----:B------:R-:W-:Y:S01]  /*7860*/  IMAD.X R3, RZ, RZ, RZ, P1 ;  /* 0x000000ffff037224 */ /* 0x000fe200008e06ff */
[----:B------:R-:W-:Y:S01]  /*7870*/  IADD3 RZ, P1, R7, R4, RZ ;  /* 0x0000000407ff7210 */ /* 0x000fe20007f3e0ff */
[----:B------:R-:W-:-:S04]  /*7880*/  IMAD.MOV.U32 R2, RZ, RZ, R5 ;  /* 0x000000ffff027224 */ /* 0x000fc800078e0005 */
[----:B------:R-:W-:-:S08]  /*7890*/  IMAD.WIDE.U32.X R2, R13, UR9, R2, P1 ;  /* 0x000000090d027c25 */ /* 0x000fd000088e0402 */
.L_x_176:
[--C-:B------:R-:W-:Y:S01]  /*78a0*/  SHF.R.U64 R19, R2, UR11, R3.reuse ;  /* 0x0000000b02137c19 */ /* 0x100fe20008001203 */
[----:B------:R-:W0:Y:S01]  /*78b0*/  F2I.U32.TRUNC.NTZ R12, R12 ;  /* 0x0000000c000c7305 */ /* 0x000e22000020f000 */
[----:B------:R-:W-:Y:S01]  /*78c0*/  SHF.R.U32.HI R2, RZ, UR11, R3 ;  /* 0x0000000bff027c19 */ /* 0x000fe20008011603 */
[----:B------:R-:W-:Y:S01]  /*78d0*/  ULDC.64 UR8, c[0x0][0x620] ;  /* 0x0001880000087ab9 */ /* 0x000fe20000000a00 */
[----:B------:R-:W-:Y:S01]  /*78e0*/  IADD3 R5, P1, RZ, -R19, RZ ;  /* 0x80000013ff057210 */ /* 0x000fe20007f3e0ff */
[----:B------:R-:W-:Y:S01]  /*78f0*/  ULDC UR11, c[0x0][0x658] ;  /* 0x00019600000b7ab9 */ /* 0x000fe20000000800 */
[----:B-1----:R-:W-:Y:S01]  /*7900*/  I2FP.F32.U32 R4, UR12 ;  /* 0x0000000c00047c45 */ /* 0x002fe20008201000 */
[----:B------:R-:W-:Y:S02]  /*7910*/  ULDC UR16, c[0x0][0x648] ;  /* 0x0001920000107ab9 */ /* 0x000fe40000000800 */
[----:B------:R-:W-:Y:S02]  /*7920*/  IMAD.X R2, RZ, RZ, ~R2, P1 ;  /* 0x000000ffff027224 */ /* 0x000fe400008e0e02 */
[----:B------:R-:W-:Y:S01]  /*7930*/  FMUL R6, R4, UR14 ;  /* 0x0000000e04067c20 */ /* 0x000fe20008400000 */
[----:B------:R-:W-:Y:S01]  /*7940*/  ULDC.64 UR14, c[0x0][0x640] ;  /* 0x00019000000e7ab9 */ /* 0x000fe20000000a00 */
[----:B------:R-:W-:Y:S01]  /*7950*/  IMAD R4, R2, UR8, RZ ;  /* 0x0000000802047c24 */ /* 0x000fe2000f8e02ff */
[----:B------:R-:W-:Y:S01]  /*7960*/  ISETP.NE.U32.AND P1, PT, RZ, UR14, PT ;  /* 0x0000000eff007c0c */ /* 0x000fe2000bf25070 */
[C---:B------:R-:W-:Y:S01]  /*7970*/  IMAD.WIDE.U32 R2, R5.reuse, UR8, R16 ;  /* 0x0000000805027c25 */ /* 0x040fe2000f8e0010 */
[----:B0-----:R-:W-:Y:S01]  /*7980*/  R2UR UR8, R12 ;  /* 0x000000000c0872ca */ /* 0x001fe200000e0000 */
[----:B------:R-:W0:Y:S01]  /*7990*/  F2I.U32.TRUNC.NTZ R6, R6 ;  /* 0x0000000600067305 */ /* 0x000e22000020f000 */
[----:B------:R-:W1:Y:S01]  /*79a0*/  LDC R12, c[0x0][0x610] ;  /* 0x00018400ff0c7b82 */ /* 0x000e620000000800 */
[----:B------:R-:W-:Y:S01]  /*79b0*/  IMAD R5, R5, UR9, R4 ;  /* 0x0000000905057c24 */ /* 0x000fe2000f8e0204 */
[----:B------:R-:W-:Y:S01]  /*79c0*/  ULDC UR9, c[0x0][0x618] ;  /* 0x0001860000097ab9 */ /* 0x000fe20000000800 */
[----:B------:R-:W-:-:S02]  /*79d0*/  ISETP.NE.AND.EX P1, PT, RZ, UR15, PT, P1 ;  /* 0x0000000fff007c0c */ /* 0x000fc4000bf25310 */
[----:B------:R-:W-:-:S05]  /*79e0*/  IMAD.IADD R3, R3, 0x1, R5 ;  /* 0x0000000103037824 */ /* 0x000fca00078e0205 */
[--C-:B------:R-:W-:Y:S02]  /*79f0*/  SHF.R.U64 R14, R2, UR9, R3.reuse ;  /* 0x00000009020e7c19 */ /* 0x100fe40008001203 */
[----:B------:R-:W-:Y:S01]  /*7a00*/  SHF.R.U32.HI R3, RZ, UR9, R3 ;  /* 0x00000009ff037c19 */ /* 0x000fe20008011603 */
[----:B------:R-:W-:Y:S01]  /*7a10*/  ULDC UR9, c[0x0][0x608] ;  /* 0x0001820000097ab9 */ /* 0x000fe20000000800 */
[----:B0-----:R-:W-:Y:S02]  /*7a20*/  R2UR UR10, R6 ;  /* 0x00000000060a72ca */ /* 0x001fe400000e0000 */
[--C-:B------:R-:W-:Y:S02]  /*7a30*/  SHF.R.U64 R15, R14, UR9, R3.reuse ;  /* 0x000000090e0f7c19 */ /* 0x100fe40008001203 */
[----:B------:R-:W-:Y:S01]  /*7a40*/  SHF.R.U32.HI R2, RZ, UR9, R3 ;  /* 0x00000009ff027c19 */ /* 0x000fe20008011603 */
[----:B------:R-:W-:-:S03]  /*7a50*/  UIADD3 UR9, -UR8, URZ, URZ ;  /* 0x0000003f08097290 */ /* 0x000fc6000fffe13f */
[--C-:B------:R-:W-:Y:S01]  /*7a60*/  SHF.R.U64 R21, R15, UR11, R2.reuse ;  /* 0x0000000b0f157c19 */ /* 0x100fe20008001202 */
[----:B------:R-:W-:Y:S01]  /*7a70*/  ULDC UR8, c[0x0][0x144] ;  /* 0x0000510000087ab9 */ /* 0x000fe20000000800 */
[----:B------:R-:W-:-:S03]  /*7a80*/  SHF.R.U32.HI R3, RZ, UR11, R2 ;  /* 0x0000000bff037c19 */ /* 0x000fc60008011602 */
[----:B------:R-:W-:Y:S01]  /*7a90*/  IMAD.MOV.U32 R2, RZ, RZ, R21 ;  /* 0x000000ffff027224 */ /* 0x000fe200078e0015 */
[----:B------:R-:W-:Y:S06]  /*7aa0*/  @!P1 BRA `(.L_x_177) ;  /* 0x0000000000289947 */ /* 0x000fec0003800000 */
        /* <DEDUP_REMOVED lines=10> */
.L_x_177:
[----:B------:R-:W-:Y:S01]  /*7b50*/  UISETP.NE.AND UP0, UPT, UR38, URZ, UPT ;  /* 0x0000003f2600728c */ /* 0x000fe2000bf05270 */
[----:B------:R-:W-:Y:S01]  /*7b60*/  SHF.R.U64 R3, R2, UR16, R3 ;  /* 0x0000001002037c19 */ /* 0x000fe20008001203 */
[----:B------:R-:W-:Y:S01]  /*7b70*/  UIADD3 UR10, -UR10, URZ, URZ ;  /* 0x0000003f0a0a7290 */ /* 0x000fe2000fffe13f */
[----:B------:R-:W-:Y:S01]  /*7b80*/  LOP3.LUT R2, R15, UR6, RZ, 0xc0, !PT ;  /* 0x000000060f027c12 */ /* 0x000fe2000f8ec0ff */
[----:B------:R-:W-:Y:S01]  /*7b90*/  UIMAD UR7, UR8, UR9, UR7 ;  /* 0x00000009080772a4 */ /* 0x000fe2000f8e0207 */
[----:B------:R-:W-:Y:S01]  /*7ba0*/  LOP3.LUT R5, R14, UR4, RZ, 0xc0, !PT ;  /* 0x000000040e057c12 */ /* 0x000fe2000f8ec0ff */
[----:B------:R-:W-:Y:S01]  /*7bb0*/  IMAD.MOV R4, RZ, RZ, -R3 ;  /* 0x000000ffff047224 */ /* 0x000fe200078e0a03 */
[----:B------:R-:W-:Y:S01]  /*7bc0*/  ULDC UR8, c[0x0][0x148] ;  /* 0x0000520000087ab9 */ /* 0x000fe20000000800 */
[----:B------:R-:W-:Y:S01]  /*7bd0*/  IMAD R3, R3, UR5, R2 ;  /* 0x0000000503037c24 */ /* 0x000fe2000f8e0202 */
[----:B------:R-:W-:Y:S02]  /*7be0*/  PLOP3.LUT P1, PT, PT, PT, UP0, 0x80, 0x0 ;  /* 0x000000000000781c */ /* 0x000fe40003f2f008 */
[----:B------:R-:W-:-:S03]  /*7bf0*/  @UP0 UIMAD UR7, UR8, UR10, UR12 ;  /* 0x0000000a080702a4 */ /* 0x000fc6000f8e020c */
[----:B------:R-:W-:Y:S02]  /*7c00*/  ULDC UR8, c[0x0][0x638] ;  /* 0x00018e0000087ab9 */ /* 0x000fe40000000800 */
[----:B------:R-:W-:Y:S02]  /*7c10*/  IMAD R2, R4, UR8, R21 ;  /* 0x0000000804027c24 */ /* 0x000fe4000f8e0215 */
[----:B-1----:R-:W-:Y:S01]  /*7c20*/  IMAD R12, R3, R12, UR7 ;  /* 0x00000007030c7e24 */ /* 0x002fe2000f8e020c */
[----:B------:R-:W-:Y:S01]  /*7c30*/  ULDC UR7, c[0x0][0x600] ;  /* 0x0001800000077ab9 */ /* 0x000fe20000000800 */
[----:B------:R-:W-:Y:S02]  /*7c40*/  IMAD.MOV.U32 R3, RZ, RZ, 0x1 ;  /* 0x00000001ff037424 */ /* 0x000fe400078e00ff */
[----:B------:R-:W-:-:S05]  /*7c50*/  IMAD R5, R2, UR7, R5 ;  /* 0x0000000702057c24 */ /* 0x000fca000f8e0205 */
[----:B------:R-:W-:Y:S02]  /*7c60*/  SEL R2, R5, R12, !P1 ;  /* 0x0000000c05027207 */ /* 0x000fe40004800000 */
[----:B------:R-:W-:-:S07]  /*7c70*/  SEL R18, R12, R5, !P1 ;  /* 0x000000050c127207 */ /* 0x000fce0004800000 */
.L_x_175:
[----:B------:R-:W-:Y:S05]  /*7c80*/  BSYNC B1 ;  /* 0x0000000000017941 */ /* 0x000fea0003800000 */
.L_x_174:
[----:B------:R-:W-:-:S13]  /*7c90*/  LOP3.LUT P1, RZ, R3, 0xff, RZ, 0xc0, !PT ;  /* 0x000000ff03ff7812 */ /* 0x000fda000782c0ff */
[----:B------:R-:W-:Y:S05]  /*7ca0*/  @P1 BRA `(.L_x_178) ;  /* 0xfffffff400001947 */ /* 0x000fea000383ffff */
[----:B------:R-:W-:Y:S05]  /*7cb0*/  BSYNC B0 ;  /* 0x0000000000007941 */ /* 0x000fea0003800000 */
.L_x_166:
[----:B------:R-:W-:-:S03]  /*7cc0*/  UMOV UR7, 0xffffffff ;  /* 0xffffffff00077882 */ /* 0x000fc60000000000 */
[----:B------:R-:W-:Y:S05]  /*7cd0*/  BRA.DIV UR7, `(.L_x_179) ;  /* 0x0000000607447947 */ /* 0x000fea000b800000 */
[----:B------:R-:W-:-:S13]  /*7ce0*/  ELECT P6, URZ, PT ;  /* 0x00000000003f782f */ /* 0x000fda00038c0000 */
.L_x_195:
[----:B------:R-:W-:Y:S04]  /*7cf0*/  BSSY B0, `(.L_x_180) ;  /* 0x000002c000007945 */ /* 0x000fe80003800000 */
[----:B------:R-:W-:Y:S05]  /*7d00*/  @!P6 BRA `(.L_x_181) ;  /* 0x0000000000a8e947 */ /* 0x000fea0003800000 */
[----:B------:R-:W-:-:S04]  /*7d10*/  ULOP3.LUT UR7, UR40, 0x2, URZ, 0xfc, !UPT ;  /* 0x0000000228077892 */ /* 0x000fc8000f8efc3f */
[----:B------:R-:W-:-:S06]  /*7d20*/  UISETP.NE.AND UP0, UPT, UR7, 0x3, UPT ;  /* 0x000000030700788c */ /* 0x000fcc000bf05270 */
[----:B------:R-:W-:-:S13]  /*7d30*/  PLOP3.LUT P0, PT, PT, PT, UP0, 0x80, 0x0 ;  /* 0x000000000000781c */ /* 0x000fda0003f0f008 */
[----:B------:R-:W-:Y:S05]  /*7d40*/  @!P0 BRA `(.L_x_182) ;  /* 0x0000000000048947 */ /* 0x000fea0003800000 */
[----:B------:R-:W-:Y:S01]  /*7d50*/  BPT.TRAP 0x1 ;  /* 0x000000040000795c */ /* 0x000fe20000300000 */
.L_x_182:
[----:B------:R-:W0:Y:S01]  /*7d60*/  S2R R3, SR_CgaCtaId ;  /* 0x0000000000037919 */ /* 0x000e220000008800 */
[----:B------:R-:W-:-:S04]  /*7d70*/  MOV R2, 0x400 ;  /* 0x0000040000027802 */ /* 0x000fc80000000f00 */
[----:B0-----:R-:W-:Y:S02]  /*7d80*/  LEA R3, R3, R2, 0x18 ;  /* 0x0000000203037211 */ /* 0x001fe400078ec0ff */
[----:B------:R-:W-:-:S03]  /*7d90*/  SHF.L.U32 R2, R0, 0x1f, RZ ;  /* 0x0000001f00027819 */ /* 0x000fc600000006ff */
[----:B------:R-:W-:-:S04]  /*7da0*/  VIADD R3, R3, 0x20 ;  /* 0x0000002003037836 */ /* 0x000fc80000000000 */
[C---:B------:R-:W-:Y:S02]  /*7db0*/  IMAD R7, R8.reuse, 0x8, R3 ;  /* 0x0000000808077824 */ /* 0x040fe400078e0203 */
[----:B------:R-:W-:Y:S02]  /*7dc0*/  VIADD R8, R8, 0x1 ;  /* 0x0000000108087836 */ /* 0x000fe40000000000 */
[----:B------:R-:W0:Y:S03]  /*7dd0*/  SYNCS.PHASECHK.TRANS64.TRYWAIT P0, [R7+URZ], R2 ;  /* 0x00000002070075a7 */ /* 0x000e26000800017f */
[----:B------:R-:W-:-:S04]  /*7de0*/  ISETP.NE.AND P1, PT, R8, 0x4, PT ;  /* 0x000000040800780c */ /* 0x000fc80003f25270 */
[----:B------:R-:W-:Y:S02]  /*7df0*/  SEL R5, RZ, 0x1, P1 ;  /* 0x00000001ff057807 */ /* 0x000fe40000800000 */
[----:B------:R-:W-:Y:S02]  /*7e00*/  SEL R8, R8, RZ, P1 ;  /* 0x000000ff08087207 */ /* 0x000fe40000800000 */
[----:B------:R-:W-:-:S03]  /*7e10*/  LOP3.LUT R5, R0, R5, RZ, 0x3c, !PT ;  /* 0x0000000500057212 */ /* 0x000fc600078e3cff */
[----:B------:R-:W-:Y:S01]  /*7e20*/  IMAD R9, R8, 0x8, R3 ;  /* 0x0000000808097824 */ /* 0x000fe200078e0203 */
[----:B------:R-:W-:Y:S01]  /*7e30*/  SHF.L.U32 R4, R5, 0x1f, RZ ;  /* 0x0000001f05047819 */ /* 0x000fe200000006ff */
[----:B0-----:R-:W-:Y:S06]  /*7e40*/  @!P0 BRA `(.L_x_183) ;  /* 0x0000000400088947 */ /* 0x001fec0003800000 */
.L_x_196:
[----:B------:R-:W1:Y:S01]  /*7e50*/  SYNCS.PHASECHK.TRANS64.TRYWAIT P0, [R9+URZ], R4 ;  /* 0x00000004090075a7 */ /* 0x000e62000800017f */
[----:B------:R-:W-:-:S05]  /*7e60*/  VIADD R0, R8, 0x1 ;  /* 0x0000000108007836 */ /* 0x000fca0000000000 */
[----:B------:R-:W-:-:S04]  /*7e70*/  ISETP.NE.AND P1, PT, R0, 0x4, PT ;  /* 0x000000040000780c */ /* 0x000fc80003f25270 */
[----:B0-----:R-:W-:Y:S02]  /*7e80*/  SEL R2, RZ, 0x1, P1 ;  /* 0x00000001ff027807 */ /* 0x001fe40000800000 */
[----:B------:R-:W-:Y:S02]  /*7e90*/  SEL R0, R0, RZ, P1 ;  /* 0x000000ff00007207 */ /* 0x000fe40000800000 */
[----:B------:R-:W-:-:S03]  /*7ea0*/  LOP3.LUT R7, R5, R2, RZ, 0x3c, !PT ;  /* 0x0000000205077212 */ /* 0x000fc600078e3cff */
[----:B------:R-:W-:Y:S01]  /*7eb0*/  IMAD R6, R0, 0x8, R3 ;  /* 0x0000000800067824 */ /* 0x000fe200078e0203 */
[----:B------:R-:W-:Y:S01]  /*7ec0*/  SHF.L.U32 R5, R7, 0x1f, RZ ;  /* 0x0000001f07057819 */ /* 0x000fe200000006ff */
[----:B-1----:R-:W-:Y:S06]  /*7ed0*/  @!P0 BRA `(.L_x_184) ;  /* 0x0000000000f88947 */ /* 0x002fec0003800000 */
.L_x_197:
[----:B------:R-:W1:Y:S01]  /*7ee0*/  SYNCS.PHASECHK.TRANS64.TRYWAIT P0, [R6+URZ], R5 ;  /* 0x00000005060075a7 */ /* 0x000e62000800017f */
[----:B------:R-:W-:-:S05]  /*7ef0*/  VIADD R0, R0, 0x1 ;  /* 0x0000000100007836 */ /* 0x000fca0000000000 */
[----:B------:R-:W-:-:S04]  /*7f00*/  ISETP.NE.AND P1, PT, R0, 0x4, PT ;  /* 0x000000040000780c */ /* 0x000fc80003f25270 */
[----:B------:R-:W-:Y:S02]  /*7f10*/  SEL R2, RZ, 0x1, P1 ;  /* 0x00000001ff027807 */ /* 0x000fe40000800000 */
[----:B------:R-:W-:Y:S02]  /*7f20*/  SEL R0, R0, RZ, P1 ;  /* 0x000000ff00007207 */ /* 0x000fe40000800000 */
[----:B------:R-:W-:Y:S01]  /*7f30*/  LOP3.LUT R2, R7, R2, RZ, 0x3c, !PT ;  /* 0x0000000207027212 */ /* 0x000fe200078e3cff */
[----:B-1----:R-:W-:Y:S06]  /*7f40*/  @!P0 BRA `(.L_x_185) ;  /* 0x0000000000f08947 */ /* 0x002fec0003800000 */
.L_x_198:
[----:B------:R-:W-:Y:S01]  /*7f50*/  IMAD R3, R0, 0x8, R3 ;  /* 0x0000000800037824 */ /* 0x000fe200078e0203 */
[----:B------:R-:W-:-:S07]  /*7f60*/  SHF.L.U32 R0, R2, 0x1f, RZ ;  /* 0x0000001f02007819 */ /* 0x000fce00000006ff */
.L_x_186:
[----:B--2---:R2:W3:Y:S02]  /*7f70*/  SYNCS.PHASECHK.TRANS64.TRYWAIT P0, [R3+URZ], R0 ;  /* 0x00000000030075a7 */ /* 0x0044e4000800017f */
[----:B---3--:R-:W-:Y:S05]  /*7f80*/  @!P0 NANOSLEEP.SYNCS 0x989680 ;  /* 0x009896800000895d */ /* 0x008fea0003900000 */
[----:B------:R-:W3:Y:S02]  /*7f90*/  @!P0 SYNCS.PHASECHK.TRANS64 P0, [R3+URZ], R0 ;  /* 0x00000000030085a7 */ /* 0x000ee4000800007f */
[----:B---3--:R-:W-:Y:S05]  /*7fa0*/  @!P0 BRA `(.L_x_186) ;  /* 0xfffffffc00f08947 */ /* 0x008fea000383ffff */
.L_x_181:
[----:B------:R-:W-:Y:S05]  /*7fb0*/  BSYNC B0 ;  /* 0x0000000000007941 */ /* 0x000fea0003800000 */
.L_x_180:
[----:B------:R-:W-:Y:S05]  /*7fc0*/  EXIT ;  /* 0x000000000000794d */ /* 0x000fea0003800000 */
.L_x_18:
[----:B0-----:R0:W1:Y:S02]  /*7fd0*/  SYNCS.PHASECHK.TRANS64.TRYWAIT P0, [R97+URZ+-0x8], R0 ;  /* 0xfffff800610075a7 */ /* 0x001064000800017f */
[----:B-1----:R-:W-:Y:S05]  /*7fe0*/  @!P0 NANOSLEEP.SYNCS 0x989680 ;  /* 0x009896800000895d */ /* 0x002fea0003900000 */
[----:B------:R-:W1:Y:S02]  /*7ff0*/  @!P0 SYNCS.PHASECHK.TRANS64 P0, [R97+URZ+-0x8], R0 ;  /* 0xfffff800610085a7 */ /* 0x000e64000800007f */
[----:B-1----:R-:W-:Y:S05]  /*8000*/  @!P0 BRA `(.L_x_18) ;  /* 0xfffffffc00f08947 */ /* 0x002fea000383ffff */
[----:B------:R-:W-:Y:S05]  /*8010*/  BRA `(.L_x_187) ;  /* 0xffffff9800247947 */ /* 0x000fea000383ffff */
.L_x_23:
[----:B-1----:R1:W2:Y:S02]  /*8020*/  SYNCS.PHASECHK.TRANS64.TRYWAIT P1, [R3+URZ], R0 ;  /* 0x00000000030075a7 */ /* 0x0022a4000802017f */
[----:B--2---:R-:W-:Y:S05]  /*8030*/  @!P1 NANOSLEEP.SYNCS 0x989680 ;  /* 0x009896800000995d */ /* 0x004fea0003900000 */
[----:B------:R-:W2:Y:S02]  /*8040*/  @!P1 SYNCS.PHASECHK.TRANS64 P1, [R3+URZ], R0 ;  /* 0x00000000030095a7 */ /* 0x000ea4000802007f */
[----:B--2---:R-:W-:Y:S05]  /*8050*/  @!P1 BRA `(.L_x_23) ;  /* 0xfffffffc00f09947 */ /* 0x004fea000383ffff */
[----:B------:R-:W-:Y:S05]  /*8060*/  BRA `(.L_x_22) ;  /* 0xffffff98009c7947 */ /* 0x000fea000383ffff */
.L_x_28:
[----:B-1----:R-:W-:-:S04]  /*8070*/  IMAD.U32 R5, RZ, RZ, UR4 ;  /* 0x00000004ff057e24 */ /* 0x002fc8000f8e00ff */
[----:B------:R1:W2:Y:S03]  /*8080*/  SYNCS.PHASECHK.TRANS64.TRYWAIT P1, [R5+URZ], R4 ;  /* 0x00000004050075a7 */ /* 0x0002a6000802017f */
[----:B--2---:R-:W-:Y:S05]  /*8090*/  @!P1 NANOSLEEP.SYNCS 0x989680 ;  /* 0x009896800000995d */ /* 0x004fea0003900000 */
[----:B------:R-:W2:Y:S02]  /*80a0*/  @!P1 SYNCS.PHASECHK.TRANS64 P1, [R5+URZ], R4 ;  /* 0x00000004050095a7 */ /* 0x000ea4000802007f */
[----:B--2---:R-:W-:Y:S05]  /*80b0*/  @!P1 BRA `(.L_x_28) ;  /* 0xfffffffc00ec9947 */ /* 0x004fea000383ffff */
[----:B------:R-:W-:Y:S05]  /*80c0*/  BRA `(.L_x_27) ;  /* 0xffffff9c00dc7947 */ /* 0x000fea000383ffff */
.L_x_34:
[----:B0-----:R0:W1:Y:S02]  /*80d0*/  SYNCS.PHASECHK.TRANS64.TRYWAIT P0, [R97+URZ+0x8], R0 ;  /* 0x00000800610075a7 */ /* 0x001064000800017f */
[----:B-1----:R-:W-:Y:S05]  /*80e0*/  @!P0 NANOSLEEP.SYNCS 0x989680 ;  /* 0x009896800000895d */ /* 0x002fea0003900000 */
[----:B------:R-:W1:Y:S02]  /*80f0*/  @!P0 SYNCS.PHASECHK.TRANS64 P0, [R97+URZ+0x8], R0 ;  /* 0x00000800610085a7 */ /* 0x000e64000800007f */
[----:B-1----:R-:W-:Y:S05]  /*8100*/  @!P0 BRA `(.L_x_34) ;  /* 0xfffffffc00f08947 */ /* 0x002fea000383ffff */
[----:B------:R-:W-:Y:S05]  /*8110*/  BRA `(.L_x_188) ;  /* 0xffffffa400687947 */ /* 0x000fea000383ffff */
.L_x_167:
[----:B------:R-:W-:Y:S01]  /*8120*/  BSSY B1, `(.L_x_189) ;  /* 0x0000006000017945 */ /* 0x000fe20003800000 */
[----:B------:R-:W-:-:S07]  /*8130*/  IMAD.MOV.U32 R15, RZ, RZ, -0x1 ;  /* 0xffffffffff0f7424 */ /* 0x000fce00078e00ff */
[----:B-----5:R-:W-:Y:S05]  /*8140*/  WARPSYNC.COLLECTIVE R15, `(.L_x_190) ;  /* 0x000000000f0c7348 */ /* 0x020fea0003c00000 */
[----:B------:R-:W-:Y:S02]  /*8150*/  ELECT P6, UR62, PT ;  /* 0x00000000003e782f */ /* 0x000fe400038c0000 */
[----:B------:R-:W-:Y:S01]  /*8160*/  MOV R14, UR62 ;  /* 0x0000003e000e7c02 */ /* 0x000fe20008000f00 */
[----:B-----5:R-:W-:Y:S10]  /*8170*/  ENDCOLLECTIVE ;  /* 0x000000000000791b */ /* 0x020ff40003800000 */
.L_x_190:
[----:B------:R-:W-:Y:S05]  /*8180*/  BSYNC B1 ;  /* 0x0000000000017941 */ /* 0x000fea0003800000 */
.L_x_189:
[----:B------:R-:W-:Y:S05]  /*8190*/  BRA `(.L_x_191) ;  /* 0xffffffec00d07947 */ /* 0x000fea000383ffff */
.L_x_170:
[----:B0-----:R0:W1:Y:S02]  /*81a0*/  SYNCS.PHASECHK.TRANS64.TRYWAIT P1, [R12+URZ+0x20], R3 ;  /* 0x000020030c0075a7 */ /* 0x001064000802017f */
[----:B-1----:R-:W-:Y:S05]  /*81b0*/  @!P1 NANOSLEEP.SYNCS 0x989680 ;  /* 0x009896800000995d */ /* 0x002fea0003900000 */
[----:B------:R-:W1:Y:S02]  /*81c0*/  @!P1 SYNCS.PHASECHK.TRANS64 P1, [R12+URZ+0x20], R3 ;  /* 0x000020030c0095a7 */ /* 0x000e64000802007f */
[----:B-1----:R-:W-:Y:S05]  /*81d0*/  @!P1 BRA `(.L_x_170) ;  /* 0xfffffffc00f09947 */ /* 0x002fea000383ffff */
[----:B------:R-:W-:Y:S05]  /*81e0*/  BRA `(.L_x_192) ;  /* 0xfffffff000047947 */ /* 0x000fea000383ffff */
.L_x_179:
[----:B------:R-:W-:Y:S01]  /*81f0*/  BSSY B0, `(.L_x_193) ;  /* 0x0000006000007945 */ /* 0x000fe20003800000 */
[----:B------:R-:W-:-:S07]  /*8200*/  IMAD.MOV.U32 R15, RZ, RZ, -0x1 ;  /* 0xffffffffff0f7424 */ /* 0x000fce00078e00ff */
[----:B-----5:R-:W-:Y:S05]  /*8210*/  WARPSYNC.COLLECTIVE R15, `(.L_x_194) ;  /* 0x000000000f0c7348 */ /* 0x020fea0003c00000 */
[----:B------:R-:W-:Y:S02]  /*8220*/  ELECT P6, UR62, PT ;  /* 0x00000000003e782f */ /* 0x000fe400038c0000 */
[----:B------:R-:W-:Y:S01]  /*8230*/  MOV R14, UR62 ;  /* 0x0000003e000e7c02 */ /* 0x000fe20008000f00 */
[----:B-----5:R-:W-:Y:S10]  /*8240*/  ENDCOLLECTIVE ;  /* 0x000000000000791b */ /* 0x020ff40003800000 */
.L_x_194:
[----:B------:R-:W-:Y:S05]  /*8250*/  BSYNC B0 ;  /* 0x0000000000007941 */ /* 0x000fea0003800000 */
.L_x_193:
[----:B------:R-:W-:Y:S05]  /*8260*/  BRA `(.L_x_195) ;  /* 0xfffffff800a07947 */ /* 0x000fea000383ffff */
.L_x_183:
[----:B0-----:R0:W1:Y:S02]  /*8270*/  SYNCS.PHASECHK.TRANS64.TRYWAIT P0, [R7+URZ], R2 ;  /* 0x00000002070075a7 */ /* 0x001064000800017f */
[----:B-1----:R-:W-:Y:S05]  /*8280*/  @!P0 NANOSLEEP.SYNCS 0x989680 ;  /* 0x009896800000895d */ /* 0x002fea0003900000 */
[----:B------:R-:W1:Y:S02]  /*8290*/  @!P0 SYNCS.PHASECHK.TRANS64 P0, [R7+URZ], R2 ;  /* 0x00000002070085a7 */ /* 0x000e64000800007f */
[----:B-1----:R-:W-:Y:S05]  /*82a0*/  @!P0 BRA `(.L_x_183) ;  /* 0xfffffffc00f08947 */ /* 0x002fea000383ffff */
[----:B------:R-:W-:Y:S05]  /*82b0*/  BRA `(.L_x_196) ;  /* 0xfffffff800e47947 */ /* 0x000fea000383ffff */
.L_x_184:
[----:B0-----:R0:W1:Y:S02]  /*82c0*/  SYNCS.PHASECHK.TRANS64.TRYWAIT P0, [R9+URZ], R4 ;  /* 0x00000004090075a7 */ /* 0x001064000800017f */
[----:B-1----:R-:W-:Y:S05]  /*82d0*/  @!P0 NANOSLEEP.SYNCS 0x989680 ;  /* 0x009896800000895d */ /* 0x002fea0003900000 */
[----:B------:R-:W1:Y:S02]  /*82e0*/  @!P0 SYNCS.PHASECHK.TRANS64 P0, [R9+URZ], R4 ;  /* 0x00000004090085a7 */ /* 0x000e64000800007f */
[----:B-1----:R-:W-:Y:S05]  /*82f0*/  @!P0 BRA `(.L_x_184) ;  /* 0xfffffffc00f08947 */ /* 0x002fea000383ffff */
[----:B------:R-:W-:Y:S05]  /*8300*/  BRA `(.L_x_197) ;  /* 0xfffffff800f47947 */ /* 0x000fea000383ffff */
.L_x_185:
[----:B-1----:R1:W2:Y:S02]  /*8310*/  SYNCS.PHASECHK.TRANS64.TRYWAIT P0, [R6+URZ], R5 ;  /* 0x00000005060075a7 */ /* 0x0022a4000800017f */
[----:B--2---:R-:W-:Y:S05]  /*8320*/  @!P0 NANOSLEEP.SYNCS 0x989680 ;  /* 0x009896800000895d */ /* 0x004fea0003900000 */
[----:B------:R-:W2:Y:S02]  /*8330*/  @!P0 SYNCS.PHASECHK.TRANS64 P0, [R6+URZ], R5 ;  /* 0x00000005060085a7 */ /* 0x000ea4000800007f */
[----:B--2---:R-:W-:Y:S05]  /*8340*/  @!P0 BRA `(.L_x_185) ;  /* 0xfffffffc00f08947 */ /* 0x004fea000383ffff */
[----:B------:R-:W-:Y:S05]  /*8350*/  BRA `(.L_x_198) ;  /* 0xfffffff800fc7947 */ /* 0x000fea000383ffff */
.L_x_199:
[----:B------:R-:W-:-:S00]  /*8360*/  BRA `(.L_x_199) ;  /* 0xfffffffc00fc7947 */ /* 0x000fc0000383ffff */
[----:B------:R-:W-:-:S00]  /*8370*/  NOP ;  /* 0x0000000000007918 */ /* 0x000fc00000000000 */
        /* <DEDUP_REMOVED lines=8> */
.L_x_200:


//--------------------- .nv.global.init           --------------------------
	.section	.nv.global.init,"aw",@progbits
.nv.global.init:
	.type		$str$22,@object
	.size		$str$22,($str$23 - $str$22)
$str$22:
        /*0000*/ 	.byte	0x6b, 0x5f, 0x74, 0x69, 0x6c, 0x65, 0x5f, 0x63, 0x6f, 0x75, 0x6e, 0x74, 0x20, 0x3e, 0x3d, 0x20
        /*0010*/ 	.byte	0x31, 0x00
	.type		$str$23,@object
	.size		$str$23,(__unnamed_1 - $str$23)
$str$23:
        /*0012*/ 	.byte	0x2f, 0x74, 0x6d, 0x70, 0x2f, 0x63, 0x75, 0x74, 0x6c, 0x61, 0x73, 0x73, 0x5f, 0x73, 0x77, 0x65
        /*0022*/ 	.byte	0x65, 0x70, 0x5f, 0x73, 0x72, 0x63, 0x2f, 0x69, 0x6e, 0x63, 0x6c, 0x75, 0x64, 0x65, 0x2f, 0x63
        /*0032*/ 	.byte	0x75, 0x74, 0x6c, 0x61, 0x73, 0x73, 0x2f, 0x67, 0x65, 0x6d, 0x6d, 0x2f, 0x63, 0x6f, 0x6c, 0x6c
        /*0042*/ 	.byte	0x65, 0x63, 0x74, 0x69, 0x76, 0x65, 0x2f, 0x73, 0x6d, 0x39, 0x30, 0x5f, 0x6d, 0x6d, 0x61, 0x5f
        /*0052*/ 	.byte	0x74, 0x6d, 0x61, 0x5f, 0x67, 0x6d, 0x6d, 0x61, 0x5f, 0x73, 0x73, 0x5f, 0x77, 0x61, 0x72, 0x70
        /*0062*/ 	.byte	0x73, 0x70, 0x65, 0x63, 0x69, 0x61, 0x6c, 0x69, 0x7a, 0x65, 0x64, 0x2e, 0x68, 0x70, 0x70, 0x00
	.type		__unnamed_1,@object
	.size		__unnamed_1,(.L_0 - __unnamed_1)
__unnamed_1:
        /*0072*/ 	.byte	0x76, 0x6f, 0x69, 0x64, 0x20, 0x63, 0x75, 0x74, 0x6c, 0x61, 0x73, 0x73, 0x3a, 0x3a, 0x67, 0x65
        /* <DEDUP_REMOVED lines=177> */
        /*0b92*/ 	.byte	0x69, 0x74, 0x79, 0x5d, 0x00
.L_0:


//--------------------- .nv.shared._ZN7cutlass13device_kernelINS_4gemm6kernel13GemmUniversalIN4cute5tupleIJiiiiEEENS1_10collective13CollectiveMmaINS1_34MainloopSm90TmaGmmaWarpSpecializedILi4ENS5_IJNS4_1CILi4EEENSA_ILi1EEESC_EEENS1_32KernelTmaWarpSpecializedPingpongEEENS5_IJNSA_ILi64EEENSA_ILi128EEESG_EEENS_10tfloat32_tENS5_IJlSC_lEEESJ_SK_NS4_8TiledMMAINS4_8MMA_AtomIJNS4_4SM904GMMA30MMA_64x128x8_F32TF32TF32_SS_TNILNSO_7ScaleInE1ELSQ_1EEEEEENS4_6LayoutINS5_IJSC_SC_SC_EEENS5_IJNSA_ILi0EEESV_SV_EEEEENS5_IJNS4_10UnderscoreESY_SY_EEEEENS4_13SM90_TMA_LOADENS4_14ComposedLayoutINS4_7SwizzleILi3ELi4ELi3EEENS4_18smem_ptr_flag_bitsILi32EEENST_INS5_IJNSA_ILi8EEENSA_ILi32EEEEEENS5_IJS18_SC_EEEEEEEvNS4_8identityENS4_23SM90_TMA_LOAD_MULTICASTES1C_vS1D_EENS_8epilogue10collective6detail29Sm90TmaWarpSpecializedAdapterINS1H_15DefaultEpilogueISJ_SK_SK_NS1G_6thread17LinearCombinationISJ_Li1EffLNS1L_9ScaleType4KindE0ELNS_15FloatRoundStyleE2ESJ_EENS1_15EpilogueDefaultEEEEEvvEEEEvNT_6ParamsE --------------------------
	.section	.nv.shared._ZN7cutlass13device_kernelINS_4gemm6kernel13GemmUniversalIN4cute5tupleIJiiiiEEENS1_10collective13CollectiveMmaINS1_34MainloopSm90TmaGmmaWarpSpecializedILi4ENS5_IJNS4_1CILi4EEENSA_ILi1EEESC_EEENS1_32KernelTmaWarpSpecializedPingpongEEENS5_IJNSA_ILi64EEENSA_ILi128EEESG_EEENS_10tfloat32_tENS5_IJlSC_lEEESJ_SK_NS4_8TiledMMAINS4_8MMA_AtomIJNS4_4SM904GMMA30MMA_64x128x8_F32TF32TF32_SS_TNILNSO_7ScaleInE1ELSQ_1EEEEEENS4_6LayoutINS5_IJSC_SC_SC_EEENS5_IJNSA_ILi0EEESV_SV_EEEEENS5_IJNS4_10UnderscoreESY_SY_EEEEENS4_13SM90_TMA_LOADENS4_14ComposedLayoutINS4_7SwizzleILi3ELi4ELi3EEENS4_18smem_ptr_flag_bitsILi32EEENST_INS5_IJNSA_ILi8EEENSA_ILi32EEEEEENS5_IJS18_SC_EEEEEEEvNS4_8identityENS4_23SM90_TMA_LOAD_MULTICASTES1C_vS1D_EENS_8epilogue10collective6detail29Sm90TmaWarpSpecializedAdapterINS1H_15DefaultEpilogueISJ_SK_SK_NS1G_6thread17LinearCombinationISJ_Li1EffLNS1L_9ScaleType4KindE0ELNS_15FloatRoundStyleE2ESJ_EENS1_15EpilogueDefaultEEEEEvvEEEEvNT_6ParamsE,"aw",@nobits
	.sectionflags	@""
	.align	16
	.zero		1024


//--------------------- .nv.shared.reserved.0     --------------------------
	.section	.nv.shared.reserved.0,"aw",@nobits
	.weak		__nv_reservedSMEM_offset_0_alias
	.size		__nv_reservedSMEM_offset_0_alias, 0, 0
	.other		__nv_reservedSMEM_offset_0_alias,@"STO_CUDA_RESERVED_SHARED STV_DEFAULT"
__nv_reservedSMEM_offset_0_alias:
	.zero		0


//--------------------- .nv.global                --------------------------
	.section	.nv.global,"aw",@nobits
.nv.global:
	.type		_ZN40_INTERNAL_e1fd0eea_4_k_cu_dbc73356_286434cute1_E,@object
	.size		_ZN40_INTERNAL_e1fd0eea_4_k_cu_dbc73356_286434cute1_E,(_ZN40_INTERNAL_e1fd0eea_4_k_cu_dbc73356_286434cuda3std3__45__cpo6cbeginE - _ZN40_INTERNAL_e1fd0eea_4_k_cu_dbc73356_286434cute1_E)
_ZN40_INTERNAL_e1fd0eea_4_k_cu_dbc73356_286434cute1_E:
	.zero		1
	.type		_ZN40_INTERNAL_e1fd0eea_4_k_cu_dbc73356_286434cuda3std3__45__cpo6cbeginE,@object
	.size		_ZN40_INTERNAL_e1fd0eea_4_k_cu_dbc73356_286434cuda3std3__45__cpo6cbeginE,(_ZN40_INTERNAL_e1fd0eea_4_k_cu_dbc73356_286434cuda3std3__48in_placeE - _ZN40_INTERNAL_e1fd0eea_4_k_cu_dbc73356_286434cuda3std3__45__cpo6cbeginE)
_ZN40_INTERNAL_e1fd0eea_4_k_cu_dbc73356_286434cuda3std3__45__cpo6cbeginE:
	.zero		1
	.type		_ZN40_INTERNAL_e1fd0eea_4_k_cu_dbc73356_286434cuda3std3__48in_placeE,@object
	.size		_ZN40_INTERNAL_e1fd0eea_4_k_cu_dbc73356_286434cuda3std3__48in_placeE,(_ZN40_INTERNAL_e1fd0eea_4_k_cu_dbc73356_286434cuda3std6ranges3__45__cpo9iter_moveE - _ZN40_INTERNAL_e1fd0eea_4_k_cu_dbc73356_286434cuda3std3__48in_placeE)
_ZN40_INTERNAL_e1fd0eea_4_k_cu_dbc73356_286434cuda3std3__48in_placeE:
	.zero		1
	.type		_ZN40_INTERNAL_e1fd0eea_4_k_cu_dbc73356_286434cuda3std6ranges3__45__cpo9iter_moveE,@object
	.size		_ZN40_INTERNAL_e1fd0eea_4_k_cu_dbc73356_286434cuda3std6ranges3__45__cpo9iter_moveE,(_ZN40_INTERNAL_e1fd0eea_4_k_cu_dbc73356_286434cuda3std3__45__cpo5beginE - _ZN40_INTERNAL_e1fd0eea_4_k_cu_dbc73356_286434cuda3std6ranges3__45__cpo9iter_moveE)
_ZN40_INTERNAL_e1fd0eea_4_k_cu_dbc73356_286434cuda3std6ranges3__45__cpo9iter_moveE:
	.zero		1
	.type		_ZN40_INTERNAL_e1fd0eea_4_k_cu_dbc73356_286434cuda3std3__45__cpo5beginE,@object
	.size		_ZN40_INTERNAL_e1fd0eea_4_k_cu_dbc73356_286434cuda3std3__45__cpo5beginE,(_ZN40_INTERNAL_e1fd0eea_4_k_cu_dbc73356_286434cuda3std3__442_GLOBAL__N__e1fd0eea_4_k_cu_dbc73356_286436ignoreE - _ZN40_INTERNAL_e1fd0eea_4_k_cu_dbc73356_286434cuda3std3__45__cpo5beginE)
_ZN40_INTERNAL_e1fd0eea_4_k_cu_dbc73356_286434cuda3std3__45__cpo5beginE:
	.zero		1
	.type		_ZN40_INTERNAL_e1fd0eea_4_k_cu_dbc73356_286434cuda3std3__442_GLOBAL__N__e1fd0eea_4_k_cu_dbc73356_286436ignoreE,@object
	.size		_ZN40_INTERNAL_e1fd0eea_4_k_cu_dbc73356_286434cuda3std3__442_GLOBAL__N__e1fd0eea_4_k_cu_dbc73356_286436ignoreE,(_ZN40_INTERNAL_e1fd0eea_4_k_cu_dbc73356_286434cute7productE - _ZN40_INTERNAL_e1fd0eea_4_k_cu_dbc73356_286434cuda3std3__442_GLOBAL__N__e1fd0eea_4_k_cu_dbc73356_286436ignoreE)
_ZN40_INTERNAL_e1fd0eea_4_k_cu_dbc73356_286434cuda3std3__442_GLOBAL__N__e1fd0eea_4_k_cu_dbc73356_286436ignoreE:
	.zero		1
	.type		_ZN40_INTERNAL_e1fd0eea_4_k_cu_dbc73356_286434cute7productE,@object
	.size		_ZN40_INTERNAL_e1fd0eea_4_k_cu_dbc73356_286434cute7productE,(_ZN40_INTERNAL_e1fd0eea_4_k_cu_dbc73356_286434cuda3std3__45__cpo3endE - _ZN40_INTERNAL_e1fd0eea_4_k_cu_dbc73356_286434cute7productE)
_ZN40_INTERNAL_e1fd0eea_4_k_cu_dbc73356_286434cute7productE:
	.zero		1
	.type		_ZN40_INTERNAL_e1fd0eea_4_k_cu_dbc73356_286434cuda3std3__45__cpo3endE,@object
	.size		_ZN40_INTERNAL_e1fd0eea_4_k_cu_dbc73356_286434cuda3std3__45__cpo3endE,(_ZN40_INTERNAL_e1fd0eea_4_k_cu_dbc73356_286434cuda3std3__419piecewise_constructE - _ZN40_INTERNAL_e1fd0eea_4_k_cu_dbc73356_286434cuda3std3__45__cpo3endE)
_ZN40_INTERNAL_e1fd0eea_4_k_cu_dbc73356_286434cuda3std3__45__cpo3endE:
	.zero		1
	.type		_ZN40_INTERNAL_e1fd0eea_4_k_cu_dbc73356_286434cuda3std3__419piecewise_constructE,@object
	.size		_ZN40_INTERNAL_e1fd0eea_4_k_cu_dbc73356_286434cuda3std3__419piecewise_constructE,(_ZN40_INTERNAL_e1fd0eea_4_k_cu_dbc73356_286434cuda3std3__45__cpo4cendE - _ZN40_INTERNAL_e1fd0eea_4_k_cu_dbc73356_286434cuda3std3__419piecewise_constructE)
_ZN40_INTERNAL_e1fd0eea_4_k_cu_dbc73356_286434cuda3std3__419piecewise_constructE:
	.zero		1
	.type		_ZN40_INTERNAL_e1fd0eea_4_k_cu_dbc73356_286434cuda3std3__45__cpo4cendE,@object
	.size		_ZN40_INTERNAL_e1fd0eea_4_k_cu_dbc73356_286434cuda3std3__45__cpo4cendE,(_ZN40_INTERNAL_e1fd0eea_4_k_cu_dbc73356_286434cuda3std6ranges3__45__cpo4swapE - _ZN40_INTERNAL_e1fd0eea_4_k_cu_dbc73356_286434cuda3std3__45__cpo4cendE)
_ZN40_INTERNAL_e1fd0eea_4_k_cu_dbc73356_286434cuda3std3__45__cpo4cendE:
	.zero		1
	.type		_ZN40_INTERNAL_e1fd0eea_4_k_cu_dbc73356_286434cuda3std6ranges3__45__cpo4swapE,@object
	.size		_ZN40_INTERNAL_e1fd0eea_4_k_cu_dbc73356_286434cuda3std6ranges3__45__cpo4swapE,(.L_8 - _ZN40_INTERNAL_e1fd0eea_4_k_cu_dbc73356_286434cuda3std6ranges3__45__cpo4swapE)
_ZN40_INTERNAL_e1fd0eea_4_k_cu_dbc73356_286434cuda3std6ranges3__45__cpo4swapE:
	.zero		1
.L_8:


//--------------------- .nv.constant0._ZN7cutlass13device_kernelINS_4gemm6kernel13GemmUniversalIN4cute5tupleIJiiiiEEENS1_10collective13CollectiveMmaINS1_34MainloopSm90TmaGmmaWarpSpecializedILi4ENS5_IJNS4_1CILi4EEENSA_ILi1EEESC_EEENS1_32KernelTmaWarpSpecializedPingpongEEENS5_IJNSA_ILi64EEENSA_ILi128EEESG_EEENS_10tfloat32_tENS5_IJlSC_lEEESJ_SK_NS4_8TiledMMAINS4_8MMA_AtomIJNS4_4SM904GMMA30MMA_64x128x8_F32TF32TF32_SS_TNILNSO_7ScaleInE1ELSQ_1EEEEEENS4_6LayoutINS5_IJSC_SC_SC_EEENS5_IJNSA_ILi0EEESV_SV_EEEEENS5_IJNS4_10UnderscoreESY_SY_EEEEENS4_13SM90_TMA_LOADENS4_14ComposedLayoutINS4_7SwizzleILi3ELi4ELi3EEENS4_18smem_ptr_flag_bitsILi32EEENST_INS5_IJNSA_ILi8EEENSA_ILi32EEEEEENS5_IJS18_SC_EEEEEEEvNS4_8identityENS4_23SM90_TMA_LOAD_MULTICASTES1C_vS1D_EENS_8epilogue10collective6detail29Sm90TmaWarpSpecializedAdapterINS1H_15DefaultEpilogueISJ_SK_SK_NS1G_6thread17LinearCombinationISJ_Li1EffLNS1L_9ScaleType4KindE0ELNS_15FloatRoundStyleE2ESJ_EENS1_15EpilogueDefaultEEEEEvvEEEEvNT_6ParamsE --------------------------
	.section	.nv.constant0._ZN7cutlass13device_kernelINS_4gemm6kernel13GemmUniversalIN4cute5tupleIJiiiiEEENS1_10collective13CollectiveMmaINS1_34MainloopSm90TmaGmmaWarpSpecializedILi4ENS5_IJNS4_1CILi4EEENSA_ILi1EEESC_EEENS1_32KernelTmaWarpSpecializedPingpongEEENS5_IJNSA_ILi64EEENSA_ILi128EEESG_EEENS_10tfloat32_tENS5_IJlSC_lEEESJ_SK_NS4_8TiledMMAINS4_8MMA_AtomIJNS4_4SM904GMMA30MMA_64x128x8_F32TF32TF32_SS_TNILNSO_7ScaleInE1ELSQ_1EEEEEENS4_6LayoutINS5_IJSC_SC_SC_EEENS5_IJNSA_ILi0EEESV_SV_EEEEENS5_IJNS4_10UnderscoreESY_SY_EEEEENS4_13SM90_TMA_LOADENS4_14ComposedLayoutINS4_7SwizzleILi3ELi4ELi3EEENS4_18smem_ptr_flag_bitsILi32EEENST_INS5_IJNSA_ILi8EEENSA_ILi32EEEEEENS5_IJS18_SC_EEEEEEEvNS4_8identityENS4_23SM90_TMA_LOAD_MULTICASTES1C_vS1D_EENS_8epilogue10collective6detail29Sm90TmaWarpSpecializedAdapterINS1H_15DefaultEpilogueISJ_SK_SK_NS1G_6thread17LinearCombinationISJ_Li1EffLNS1L_9ScaleType4KindE0ELNS_15FloatRoundStyleE2ESJ_EENS1_15EpilogueDefaultEEEEEvvEEEEvNT_6ParamsE,"a",@progbits
	.sectionflags	@""
	.align	4
.nv.constant0._ZN7cutlass13device_kernelINS_4gemm6kernel13GemmUniversalIN4cute5tupleIJiiiiEEENS1_10collective13CollectiveMmaINS1_34MainloopSm90TmaGmmaWarpSpecializedILi4ENS5_IJNS4_1CILi4EEENSA_ILi1EEESC_EEENS1_32KernelTmaWarpSpecializedPingpongEEENS5_IJNSA_ILi64EEENSA_ILi128EEESG_EEENS_10tfloat32_tENS5_IJlSC_lEEESJ_SK_NS4_8TiledMMAINS4_8MMA_AtomIJNS4_4SM904GMMA30MMA_64x128x8_F32TF32TF32_SS_TNILNSO_7ScaleInE1ELSQ_1EEEEEENS4_6LayoutINS5_IJSC_SC_SC_EEENS5_IJNSA_ILi0EEESV_SV_EEEEENS5_IJNS4_10UnderscoreESY_SY_EEEEENS4_13SM90_TMA_LOADENS4_14ComposedLayoutINS4_7SwizzleILi3ELi4ELi3EEENS4_18smem_ptr_flag_bitsILi32EEENST_INS5_IJNSA_ILi8EEENSA_ILi32EEEEEENS5_IJS18_SC_EEEEEEEvNS4_8identityENS4_23SM90_TMA_LOAD_MULTICASTES1C_vS1D_EENS_8epilogue10collective6detail29Sm90TmaWarpSpecializedAdapterINS1H_15DefaultEpilogueISJ_SK_SK_NS1G_6thread17LinearCombinationISJ_Li1EffLNS1L_9ScaleType4KindE0ELNS_15FloatRoundStyleE2ESJ_EENS1_15EpilogueDefaultEEEEEvvEEEEvNT_6ParamsE:
	.zero		1664


//--------------------- SYMBOLS --------------------------

	.type		.nv.reservedSmem.offset0,@object
	.size		.nv.reservedSmem.offset0,0x4
	.type		__assertfail,@function
